// auto-generated by cutlass_sweep.gemm — config: {"arch": "sm_100", "cluster_m": 1, "cluster_n": 1, "dtype": "fp16", "stages": 5, "tile_k": 64, "tile_m": 128, "tile_n": 64}
#include "cutlass/cutlass.h"
#include "cutlass/gemm/collective/collective_builder.hpp"
#include "cutlass/gemm/device/gemm_universal_adapter.h"
#include "cutlass/gemm/kernel/gemm_universal.hpp"
#include "cutlass/epilogue/collective/collective_builder.hpp"

using ElemA = cutlass::half_t;
using ElemB = cutlass::half_t;
using ElemCD = cutlass::half_t;
using Acc  = float;
using TileShape    = cute::Shape<cute::_128, cute::_64, cute::_64>;
using ClusterShape = cute::Shape<cute::_1, cute::_1, cute::_1>;

using CollectiveEpilogue = typename cutlass::epilogue::collective::CollectiveBuilder<
    cutlass::arch::Sm100, cutlass::arch::OpClassTensorOp,
    TileShape, ClusterShape,
    cutlass::epilogue::collective::EpilogueTileAuto,
    Acc, Acc,
    ElemCD, cutlass::layout::RowMajor, 128 / cutlass::sizeof_bits<ElemCD>::value,
    ElemCD, cutlass::layout::RowMajor, 128 / cutlass::sizeof_bits<ElemCD>::value,
    cutlass::epilogue::collective::EpilogueScheduleAuto
  >::CollectiveOp;

using CollectiveMainloop = typename cutlass::gemm::collective::CollectiveBuilder<
    cutlass::arch::Sm100, cutlass::arch::OpClassTensorOp,
    ElemA, cutlass::layout::RowMajor, 128 / cutlass::sizeof_bits<ElemA>::value,
    ElemB, cutlass::layout::ColumnMajor, 128 / cutlass::sizeof_bits<ElemB>::value,
    Acc,
    TileShape, ClusterShape,
    cutlass::gemm::collective::StageCount<5>,
    cutlass::gemm::collective::KernelScheduleAuto
  >::CollectiveOp;

using GemmKernel = cutlass::gemm::kernel::GemmUniversal<
    cute::Shape<int,int,int,int>,
    CollectiveMainloop,
    CollectiveEpilogue
>;
using Gemm = cutlass::gemm::device::GemmUniversalAdapter<GemmKernel>;

// Force the device kernel symbol into the cubin without needing a host main.
auto* _anchor = &cutlass::device_kernel<GemmKernel>;


// ===== COMPILED SASS (sm_100a) =====

	.target	sm_100a

	.elftype	@"ET_EXEC"


//--------------------- .note.nv.tkinfo           --------------------------
	.section	.note.nv.tkinfo,"",@"SHT_NOTE"
	.sectionflags	@"SHF_NOTE_NV_TKINFO"
	.tkinfo
        /*0018*/ 	.word	0x00000002
        /*0030*/ 	.string	""
        /*0030*/ 	.string	"ptxas"
        /*0030*/ 	.string	"Cuda compilation tools, release 13.0, V13.0.88"
        /*0030*/ 	.string	"Build cuda_13.0.r13.0/compiler.36424714_0"
        /*0030*/ 	.string	"-arch sm_100a -m 64 "



//--------------------- .note.nv.cuinfo           --------------------------
	.section	.note.nv.cuinfo,"",@"SHT_NOTE"
	.sectionflags	@"SHF_NOTE_NV_CUINFO"
        /*0018*/ 	.short	0x0002
        /*001a*/ 	.short	0x0064
        /*001c*/ 	.short	0x0082
	.zero		2


//--------------------- .nv.info                  --------------------------
	.section	.nv.info,"",@"SHT_CUDA_INFO"
	.align	4


	//----- nvinfo : EIATTR_REGCOUNT
	.align		4
        /*0000*/ 	.byte	0x04, 0x2f
        /*0002*/ 	.short	(.L_19 - .L_18)
	.align		4
.L_18:
        /*0004*/ 	.word	index@(_ZN7cutlass13device_kernelINS_4gemm6kernel13GemmUniversalIN4cute5tupleIJiiiiEEENS1_10collective13CollectiveMmaINS1_35MainloopSm100TmaUmmaWarpSpecializedILi5ELi2ELi4ENS5_IJNS4_1CILi1EEESB_SB_EEEEENS5_IJNSA_ILi128EEENSA_ILi64EEESF_EEENS_6half_tENS5_IJlSB_lEEESH_SI_NS4_8TiledMMAINS4_8MMA_AtomIJNS4_20SM100_MMA_F16BF16_SSISH_SH_fLi128ELi64ELNS4_4UMMA5MajorE0ELSN_0ELNSM_7ScaleInE0ELSO_0EEEEEENS4_6LayoutISC_NS5_IJNSA_ILi0EEESS_SS_EEEEENS5_IJNS4_10UnderscoreESV_SV_EEEEENS4_13SM90_TMA_LOADENS4_14ComposedLayoutINS4_7SwizzleILi3ELi4ELi3EEENS4_18smem_ptr_flag_bitsILi16EEENSR_INS5_IJNSA_ILi8EEESF_EEENS5_IJSF_SB_EEEEEEEvNS4_8identityESY_S18_vS19_EENS_8epilogue10collective18CollectiveEpilogueINS1B_23Sm100TmaWarpSpecializedILi3ELi2ELi32ELb1ELb0EEEJSG_NS5_IJNSR_ISE_SB_EENSR_INSA_ILi32EEESB_EEEEESH_SI_SH_SI_NS1B_6fusion15FusionCallbacksIS1F_NS1K_17LinearCombinationISH_fSH_fLNS_15FloatRoundStyleE2EEESG_S1J_JEEENS4_5SM1004TMEM4LOAD26SM100_TMEM_LOAD_32dp32b32xESY_NSZ_INS10_ILi2ELi4ELi3EEES13_NSR_INS5_IJS14_S1H_EEENS5_IJS1H_SB_EEEEEEENS4_39AutoVectorizingCopyWithAssumedAlignmentILi128EEENS4_14SM90_TMA_STOREES1Y_S20_S20_EEEvvEEEEvNT_6ParamsE)
        /*0008*/ 	.word	0x0000006f


	//----- nvinfo : EIATTR_FRAME_SIZE
	.align		4
.L_19:
        /*000c*/ 	.byte	0x04, 0x11
        /*000e*/ 	.short	(.L_21 - .L_20)
	.align		4
.L_20:
        /*0010*/ 	.word	index@($__internal_2_$__cuda_sm10x_tcgen05_guardrail_trap_unallocated_columns_being_dealloced)
        /*0014*/ 	.word	0x00000000


	//----- nvinfo : EIATTR_FRAME_SIZE
	.align		4
.L_21:
        /*0018*/ 	.byte	0x04, 0x11
        /*001a*/ 	.short	(.L_23 - .L_22)
	.align		4
.L_22:
        /*001c*/ 	.word	index@($__internal_1_$__cuda_sm10x_tcgen05_guardrail_trap_phase_invalid_during_alloc)
        /*0020*/ 	.word	0x00000000


	//----- nvinfo : EIATTR_FRAME_SIZE
	.align		4
.L_23:
        /*0024*/ 	.byte	0x04, 0x11
        /*0026*/ 	.short	(.L_25 - .L_24)
	.align		4
.L_24:
        /*0028*/ 	.word	index@($__internal_0_$__cuda_sm10x_tcgen05_guardrail_trap_col_being_dealloced_not_returned_by_alloc)
        /*002c*/ 	.word	0x00000000


	//----- nvinfo : EIATTR_FRAME_SIZE
	.align		4
.L_25:
        /*0030*/ 	.byte	0x04, 0x11
        /*0032*/ 	.short	(.L_27 - .L_26)
	.align		4
.L_26:
        /*0034*/ 	.word	index@(_ZN7cutlass13device_kernelINS_4gemm6kernel13GemmUniversalIN4cute5tupleIJiiiiEEENS1_10collective13CollectiveMmaINS1_35MainloopSm100TmaUmmaWarpSpecializedILi5ELi2ELi4ENS5_IJNS4_1CILi1EEESB_SB_EEEEENS5_IJNSA_ILi128EEENSA_ILi64EEESF_EEENS_6half_tENS5_IJlSB_lEEESH_SI_NS4_8TiledMMAINS4_8MMA_AtomIJNS4_20SM100_MMA_F16BF16_SSISH_SH_fLi128ELi64ELNS4_4UMMA5MajorE0ELSN_0ELNSM_7ScaleInE0ELSO_0EEEEEENS4_6LayoutISC_NS5_IJNSA_ILi0EEESS_SS_EEEEENS5_IJNS4_10UnderscoreESV_SV_EEEEENS4_13SM90_TMA_LOADENS4_14ComposedLayoutINS4_7SwizzleILi3ELi4ELi3EEENS4_18smem_ptr_flag_bitsILi16EEENSR_INS5_IJNSA_ILi8EEESF_EEENS5_IJSF_SB_EEEEEEEvNS4_8identityESY_S18_vS19_EENS_8epilogue10collective18CollectiveEpilogueINS1B_23Sm100TmaWarpSpecializedILi3ELi2ELi32ELb1ELb0EEEJSG_NS5_IJNSR_ISE_SB_EENSR_INSA_ILi32EEESB_EEEEESH_SI_SH_SI_NS1B_6fusion15FusionCallbacksIS1F_NS1K_17LinearCombinationISH_fSH_fLNS_15FloatRoundStyleE2EEESG_S1J_JEEENS4_5SM1004TMEM4LOAD26SM100_TMEM_LOAD_32dp32b32xESY_NSZ_INS10_ILi2ELi4ELi3EEES13_NSR_INS5_IJS14_S1H_EEENS5_IJS1H_SB_EEEEEEENS4_39AutoVectorizingCopyWithAssumedAlignmentILi128EEENS4_14SM90_TMA_STOREES1Y_S20_S20_EEEvvEEEEvNT_6ParamsE)
        /*0038*/ 	.word	0x00000000


	//----- nvinfo : EIATTR_MIN_STACK_SIZE
	.align		4
.L_27:
        /*003c*/ 	.byte	0x04, 0x12
        /*003e*/ 	.short	(.L_29 - .L_28)
	.align		4
.L_28:
        /*0040*/ 	.word	index@(_ZN7cutlass13device_kernelINS_4gemm6kernel13GemmUniversalIN4cute5tupleIJiiiiEEENS1_10collective13CollectiveMmaINS1_35MainloopSm100TmaUmmaWarpSpecializedILi5ELi2ELi4ENS5_IJNS4_1CILi1EEESB_SB_EEEEENS5_IJNSA_ILi128EEENSA_ILi64EEESF_EEENS_6half_tENS5_IJlSB_lEEESH_SI_NS4_8TiledMMAINS4_8MMA_AtomIJNS4_20SM100_MMA_F16BF16_SSISH_SH_fLi128ELi64ELNS4_4UMMA5MajorE0ELSN_0ELNSM_7ScaleInE0ELSO_0EEEEEENS4_6LayoutISC_NS5_IJNSA_ILi0EEESS_SS_EEEEENS5_IJNS4_10UnderscoreESV_SV_EEEEENS4_13SM90_TMA_LOADENS4_14ComposedLayoutINS4_7SwizzleILi3ELi4ELi3EEENS4_18smem_ptr_flag_bitsILi16EEENSR_INS5_IJNSA_ILi8EEESF_EEENS5_IJSF_SB_EEEEEEEvNS4_8identityESY_S18_vS19_EENS_8epilogue10collective18CollectiveEpilogueINS1B_23Sm100TmaWarpSpecializedILi3ELi2ELi32ELb1ELb0EEEJSG_NS5_IJNSR_ISE_SB_EENSR_INSA_ILi32EEESB_EEEEESH_SI_SH_SI_NS1B_6fusion15FusionCallbacksIS1F_NS1K_17LinearCombinationISH_fSH_fLNS_15FloatRoundStyleE2EEESG_S1J_JEEENS4_5SM1004TMEM4LOAD26SM100_TMEM_LOAD_32dp32b32xESY_NSZ_INS10_ILi2ELi4ELi3EEES13_NSR_INS5_IJS14_S1H_EEENS5_IJS1H_SB_EEEEEEENS4_39AutoVectorizingCopyWithAssumedAlignmentILi128EEENS4_14SM90_TMA_STOREES1Y_S20_S20_EEEvvEEEEvNT_6ParamsE)
        /*0044*/ 	.word	0x00000000
.L_29:


//--------------------- .nv.compat                --------------------------
	.section	.nv.compat,"",@"SHT_CUDA_COMPAT_INFO"
	.align	4
        /*0000*/ 	.byte	0x02, 0x09, 0x01, 0x00, 0x02, 0x02, 0x02, 0x00, 0x02, 0x05, 0x05, 0x00, 0x03, 0x07, 0x01, 0x01
        /*0010*/ 	.byte	0x02, 0x03, 0x01, 0x00, 0x02, 0x06, 0x01, 0x00, 0x04, 0x0b, 0x08, 0x00, 0x09, 0x00, 0x00, 0x00
        /*0020*/ 	.byte	0x00, 0x00, 0x00, 0x00


//--------------------- .nv.info._ZN7cutlass13device_kernelINS_4gemm6kernel13GemmUniversalIN4cute5tupleIJiiiiEEENS1_10collective13CollectiveMmaINS1_35MainloopSm100TmaUmmaWarpSpecializedILi5ELi2ELi4ENS5_IJNS4_1CILi1EEESB_SB_EEEEENS5_IJNSA_ILi128EEENSA_ILi64EEESF_EEENS_6half_tENS5_IJlSB_lEEESH_SI_NS4_8TiledMMAINS4_8MMA_AtomIJNS4_20SM100_MMA_F16BF16_SSISH_SH_fLi128ELi64ELNS4_4UMMA5MajorE0ELSN_0ELNSM_7ScaleInE0ELSO_0EEEEEENS4_6LayoutISC_NS5_IJNSA_ILi0EEESS_SS_EEEEENS5_IJNS4_10UnderscoreESV_SV_EEEEENS4_13SM90_TMA_LOADENS4_14ComposedLayoutINS4_7SwizzleILi3ELi4ELi3EEENS4_18smem_ptr_flag_bitsILi16EEENSR_INS5_IJNSA_ILi8EEESF_EEENS5_IJSF_SB_EEEEEEEvNS4_8identityESY_S18_vS19_EENS_8epilogue10collective18CollectiveEpilogueINS1B_23Sm100TmaWarpSpecializedILi3ELi2ELi32ELb1ELb0EEEJSG_NS5_IJNSR_ISE_SB_EENSR_INSA_ILi32EEESB_EEEEESH_SI_SH_SI_NS1B_6fusion15FusionCallbacksIS1F_NS1K_17LinearCombinationISH_fSH_fLNS_15FloatRoundStyleE2EEESG_S1J_JEEENS4_5SM1004TMEM4LOAD26SM100_TMEM_LOAD_32dp32b32xESY_NSZ_INS10_ILi2ELi4ELi3EEES13_NSR_INS5_IJS14_S1H_EEENS5_IJS1H_SB_EEEEEEENS4_39AutoVectorizingCopyWithAssumedAlignmentILi128EEENS4_14SM90_TMA_STOREES1Y_S20_S20_EEEvvEEEEvNT_6ParamsE --------------------------
	.section	.nv.info._ZN7cutlass13device_kernelINS_4gemm6kernel13GemmUniversalIN4cute5tupleIJiiiiEEENS1_10collective13CollectiveMmaINS1_35MainloopSm100TmaUmmaWarpSpecializedILi5ELi2ELi4ENS5_IJNS4_1CILi1EEESB_SB_EEEEENS5_IJNSA_ILi128EEENSA_ILi64EEESF_EEENS_6half_tENS5_IJlSB_lEEESH_SI_NS4_8TiledMMAINS4_8MMA_AtomIJNS4_20SM100_MMA_F16BF16_SSISH_SH_fLi128ELi64ELNS4_4UMMA5MajorE0ELSN_0ELNSM_7ScaleInE0ELSO_0EEEEEENS4_6LayoutISC_NS5_IJNSA_ILi0EEESS_SS_EEEEENS5_IJNS4_10UnderscoreESV_SV_EEEEENS4_13SM90_TMA_LOADENS4_14ComposedLayoutINS4_7SwizzleILi3ELi4ELi3EEENS4_18smem_ptr_flag_bitsILi16EEENSR_INS5_IJNSA_ILi8EEESF_EEENS5_IJSF_SB_EEEEEEEvNS4_8identityESY_S18_vS19_EENS_8epilogue10collective18CollectiveEpilogueINS1B_23Sm100TmaWarpSpecializedILi3ELi2ELi32ELb1ELb0EEEJSG_NS5_IJNSR_ISE_SB_EENSR_INSA_ILi32EEESB_EEEEESH_SI_SH_SI_NS1B_6fusion15FusionCallbacksIS1F_NS1K_17LinearCombinationISH_fSH_fLNS_15FloatRoundStyleE2EEESG_S1J_JEEENS4_5SM1004TMEM4LOAD26SM100_TMEM_LOAD_32dp32b32xESY_NSZ_INS10_ILi2ELi4ELi3EEES13_NSR_INS5_IJS14_S1H_EEENS5_IJS1H_SB_EEEEEEENS4_39AutoVectorizingCopyWithAssumedAlignmentILi128EEENS4_14SM90_TMA_STOREES1Y_S20_S20_EEEvvEEEEvNT_6ParamsE,"",@"SHT_CUDA_INFO"
	.sectionflags	@""
	.align	4


	//----- nvinfo : EIATTR_CUDA_API_VERSION
	.align		4
        /*0000*/ 	.byte	0x04, 0x37
        /*0002*/ 	.short	(.L_31 - .L_30)
.L_30:
        /*0004*/ 	.word	0x00000082


	//----- nvinfo : EIATTR_KPARAM_INFO
	.align		4
.L_31:
        /*0008*/ 	.byte	0x04, 0x17
        /*000a*/ 	.short	(.L_33 - .L_32)
.L_32:
        /*000c*/ 	.word	0x00000000
        /*0010*/ 	.short	0x0000
        /*0012*/ 	.short	0x0000
        /*0014*/ 	.byte	0x00, 0xf0, 0x01, 0x20


	//----- nvinfo : EIATTR_AT_ENTRY_FRAGMENTS
	.align		4
.L_33:
        /*0018*/ 	.byte	0x04, 0x4f
        /*001a*/ 	.short	(.L_35 - .L_34)


	//   ....[0]....
.L_34:
        /*001c*/ 	.word	0x00000006


	//----- nvinfo : EIATTR_RESERVED_SMEM_USED
	.align		4
.L_35:
        /*0020*/ 	.byte	0x01, 0x41
	.zero		2


	//----- nvinfo : EIATTR_SPARSE_MMA_MASK
	.align		4
        /*0024*/ 	.byte	0x03, 0x50
        /*0026*/ 	.short	0x0000


	//----- nvinfo : EIATTR_TCGEN05_1CTA_USED
	.align		4
        /*0028*/ 	.byte	0x01, 0x51
	.zero		2


	//----- nvinfo : EIATTR_MAXREG_COUNT
	.align		4
        /*002c*/ 	.byte	0x03, 0x1b
        /*002e*/ 	.short	0x00ff


	//----- nvinfo : EIATTR_NUM_BARRIERS
	.align		4
        /*0030*/ 	.byte	0x02, 0x4c
        /*0032*/ 	.byte	0x07
	.zero		1


	//----- nvinfo : EIATTR_EXTERNS
	.align		4
        /*0034*/ 	.byte	0x04, 0x0f
        /*0036*/ 	.short	(.L_37 - .L_36)


	//   ....[0]....
	.align		4
.L_36:
        /*0038*/ 	.word	index@(__assertfail)


	//----- nvinfo : EIATTR_MERCURY_ISA_VERSION
	.align		4
.L_37:
        /*003c*/ 	.byte	0x03, 0x5f
        /*003e*/ 	.short	0x0101


	//----- nvinfo : EIATTR_INT_WARP_WIDE_INSTR_OFFSETS
	.align		4
        /*0040*/ 	.byte	0x04, 0x31
        /*0042*/ 	.short	(.L_39 - .L_38)


	//   ....[0]....
.L_38:
        /*0044*/ 	.word	0x00001de0


	//   ....[1]....
        /*0048*/ 	.word	0x000038b0


	//   ....[2]....
        /*004c*/ 	.word	0x000038e0


	//   ....[3]....
        /*0050*/ 	.word	0x00003930


	//   ....[4]....
        /*0054*/ 	.word	0x00004220


	//   ....[5]....
        /*0058*/ 	.word	0x00004240


	//   ....[6]....
        /*005c*/ 	.word	0x00004510


	//   ....[7]....
        /*0060*/ 	.word	0x00004640


	//----- nvinfo : EIATTR_COOP_GROUP_MASK_REGIDS
	.align		4
.L_39:
        /*0064*/ 	.byte	0x04, 0x29
        /*0066*/ 	.short	(.L_41 - .L_40)


	//   ....[0]....
.L_40:
        /*0068*/ 	.word	0xffffffff


	//   ....[1]....
        /*006c*/ 	.word	0xffffffff


	//   ....[2]....
        /*0070*/ 	.word	0xffffffff


	//   ....[3]....
        /*0074*/ 	.word	0xffffffff


	//   ....[4]....
        /*0078*/ 	.word	0xffffffff


	//   ....[5]....
        /*007c*/ 	.word	0xffffffff


	//   ....[6]....
        /*0080*/ 	.word	0xffffffff


	//   ....[7]....
        /*0084*/ 	.word	0xffffffff


	//   ....[8]....
        /*0088*/ 	.word	0xffffffff


	//   ....[9]....
        /*008c*/ 	.word	0xffffffff


	//   ....[10]....
        /*0090*/ 	.word	0xffffffff


	//   ....[11]....
        /*0094*/ 	.word	0xffffffff


	//   ....[12]....
        /*0098*/ 	.word	0xffffffff


	//----- nvinfo : EIATTR_COOP_GROUP_INSTR_OFFSETS
	.align		4
.L_41:
        /*009c*/ 	.byte	0x04, 0x28
        /*009e*/ 	.short	(.L_43 - .L_42)


	//   ....[0]....
.L_42:
        /*00a0*/ 	.word	0x00000090


	//   ....[1]....
        /*00a4*/ 	.word	0x000004d0


	//   ....[2]....
        /*00a8*/ 	.word	0x00000660


	//   ....[3]....
        /*00ac*/ 	.word	0x000007e0


	//   ....[4]....
        /*00b0*/ 	.word	0x000008e0


	//   ....[5]....
        /*00b4*/ 	.word	0x00000a50


	//   ....[6]....
        /*00b8*/ 	.word	0x00000bf0


	//   ....[7]....
        /*00bc*/ 	.word	0x00001cc0


	//   ....[8]....
        /*00c0*/ 	.word	0x00002b30


	//   ....[9]....
        /*00c4*/ 	.word	0x00002d40


	//   ....[10]....
        /*00c8*/ 	.word	0x00002d70


	//   ....[11]....
        /*00cc*/ 	.word	0x000037a0


	//   ....[12]....
        /*00d0*/ 	.word	0x000039d0


	//----- nvinfo : EIATTR_VRC_CTA_INIT_COUNT
	.align		4
.L_43:
        /*00d4*/ 	.byte	0x02, 0x4a
        /*00d6*/ 	.byte	0x80
	.zero		1


	//----- nvinfo : EIATTR_SYSCALL_OFFSETS
	.align		4
        /*00d8*/ 	.byte	0x04, 0x46
        /*00da*/ 	.short	(.L_45 - .L_44)


	//   ....[0]....
.L_44:
        /*00dc*/ 	.word	0x000051f0


	//   ....[1]....
        /*00e0*/ 	.word	0x000052e0


	//   ....[2]....
        /*00e4*/ 	.word	0x00005b20


	//   ....[3]....
        /*00e8*/ 	.word	0x000067d0


	//----- nvinfo : EIATTR_MBARRIER_INSTR_OFFSETS
	.align		4
.L_45:
        /*00ec*/ 	.byte	0x04, 0x39
        /*00ee*/ 	.short	(.L_47 - .L_46)


	//   ....[0]....
.L_46:
        /*00f0*/ 	.word	0x000005b0
        /*00f4*/ 	.word	0x000000ff
        /*00f8*/ 	.word	0x00000000
        /*00fc*/ 	.short	0x0100
        /*00fe*/ 	.byte	0x05
	.zero		1


	//   ....[1]....
        /*0100*/ 	.word	0x000005c0
        /*0104*/ 	.word	0x000000ff
        /*0108*/ 	.word	0x00000028
        /*010c*/ 	.short	0x0100
        /*010e*/ 	.byte	0x05
	.zero		1


	//   ....[2]....
        /*0110*/ 	.word	0x000005d0
        /*0114*/ 	.word	0x000000ff
        /*0118*/ 	.word	0x00000008
        /*011c*/ 	.short	0x0100
        /*011e*/ 	.byte	0x05
	.zero		1


	//   ....[3]....
        /*0120*/ 	.word	0x000005e0
        /*0124*/ 	.word	0x000000ff
        /*0128*/ 	.word	0x00000030
        /*012c*/ 	.short	0x0100
        /*012e*/ 	.byte	0x05
	.zero		1


	//   ....[4]....
        /*0130*/ 	.word	0x000005f0
        /*0134*/ 	.word	0x000000ff
        /*0138*/ 	.word	0x00000010
        /*013c*/ 	.short	0x0100
        /*013e*/ 	.byte	0x05
	.zero		1


	//   ....[5]....
        /*0140*/ 	.word	0x00000600
        /*0144*/ 	.word	0x000000ff
        /*0148*/ 	.word	0x00000038
        /*014c*/ 	.short	0x0100
        /*014e*/ 	.byte	0x05
	.zero		1


	//   ....[6]....
        /*0150*/ 	.word	0x00000610
        /*0154*/ 	.word	0x000000ff
        /*0158*/ 	.word	0x00000018
        /*015c*/ 	.short	0x0100
        /*015e*/ 	.byte	0x05
	.zero		1


	//   ....[7]....
        /*0160*/ 	.word	0x00000620
        /*0164*/ 	.word	0x000000ff
        /*0168*/ 	.word	0x00000040
        /*016c*/ 	.short	0x0100
        /*016e*/ 	.byte	0x05
	.zero		1


	//   ....[8]....
        /*0170*/ 	.word	0x00000630
        /*0174*/ 	.word	0x000000ff
        /*0178*/ 	.word	0x00000020
        /*017c*/ 	.short	0x0100
        /*017e*/ 	.byte	0x05
	.zero		1


	//   ....[9]....
        /*0180*/ 	.word	0x00000640
        /*0184*/ 	.word	0x000000ff
        /*0188*/ 	.word	0x00000048
        /*018c*/ 	.short	0x0100
        /*018e*/ 	.byte	0x05
	.zero		1


	//   ....[10]....
        /*0190*/ 	.word	0x00000770
        /*0194*/ 	.word	0x000000ff
        /*0198*/ 	.word	0x00000050
        /*019c*/ 	.short	0x0100
        /*019e*/ 	.byte	0x07
	.zero		1


	//   ....[11]....
        /*01a0*/ 	.word	0x00000780
        /*01a4*/ 	.word	0x000000ff
        /*01a8*/ 	.word	0x00000068
        /*01ac*/ 	.short	0x0100
        /*01ae*/ 	.byte	0x07
	.zero		1


	//   ....[12]....
        /*01b0*/ 	.word	0x00000790
        /*01b4*/ 	.word	0x000000ff
        /*01b8*/ 	.word	0x00000058
        /*01bc*/ 	.short	0x0100
        /*01be*/ 	.byte	0x07
	.zero		1


	//   ....[13]....
        /*01c0*/ 	.word	0x000007a0
        /*01c4*/ 	.word	0x000000ff
        /*01c8*/ 	.word	0x00000070
        /*01cc*/ 	.short	0x0100
        /*01ce*/ 	.byte	0x07
	.zero		1


	//   ....[14]....
        /*01d0*/ 	.word	0x000007b0
        /*01d4*/ 	.word	0x000000ff
        /*01d8*/ 	.word	0x00000060
        /*01dc*/ 	.short	0x0100
        /*01de*/ 	.byte	0x07
	.zero		1


	//   ....[15]....
        /*01e0*/ 	.word	0x000007c0
        /*01e4*/ 	.word	0x000000ff
        /*01e8*/ 	.word	0x00000078
        /*01ec*/ 	.short	0x0100
        /*01ee*/ 	.byte	0x07
	.zero		1


	//   ....[16]....
        /*01f0*/ 	.word	0x000008b0
        /*01f4*/ 	.word	0x000000ff
        /*01f8*/ 	.word	0x00000080
        /*01fc*/ 	.short	0x0100
        /*01fe*/ 	.byte	0x05
	.zero		1


	//   ....[17]....
        /*0200*/ 	.word	0x000008c0
        /*0204*/ 	.word	0x000000ff
        /*0208*/ 	.word	0x00000088
        /*020c*/ 	.short	0x0100
        /*020e*/ 	.byte	0x05
	.zero		1


	//   ....[18]....
        /*0210*/ 	.word	0x00000a00
        /*0214*/ 	.word	0x000000ff
        /*0218*/ 	.word	0x00000090
        /*021c*/ 	.short	0x0100
        /*021e*/ 	.byte	0x05
	.zero		1


	//   ....[19]....
        /*0220*/ 	.word	0x00000a10
        /*0224*/ 	.word	0x000000ff
        /*0228*/ 	.word	0x000000a0
        /*022c*/ 	.short	0x0100
        /*022e*/ 	.byte	0x05
	.zero		1


	//   ....[20]....
        /*0230*/ 	.word	0x00000a20
        /*0234*/ 	.word	0x000000ff
        /*0238*/ 	.word	0x00000098
        /*023c*/ 	.short	0x0100
        /*023e*/ 	.byte	0x05
	.zero		1


	//   ....[21]....
        /*0240*/ 	.word	0x00000a30
        /*0244*/ 	.word	0x000000ff
        /*0248*/ 	.word	0x000000a8
        /*024c*/ 	.short	0x0100
        /*024e*/ 	.byte	0x05
	.zero		1


	//   ....[22]....
        /*0250*/ 	.word	0x00000b60
        /*0254*/ 	.word	0x000000ff
        /*0258*/ 	.word	0x000000b0
        /*025c*/ 	.short	0x0100
        /*025e*/ 	.byte	0x07
	.zero		1


	//   ....[23]....
        /*0260*/ 	.word	0x00000b70
        /*0264*/ 	.word	0x000000ff
        /*0268*/ 	.word	0x000000d0
        /*026c*/ 	.short	0x0100
        /*026e*/ 	.byte	0x07
	.zero		1


	//   ....[24]....
        /*0270*/ 	.word	0x00000b80
        /*0274*/ 	.word	0x000000ff
        /*0278*/ 	.word	0x000000b8
        /*027c*/ 	.short	0x0100
        /*027e*/ 	.byte	0x07
	.zero		1


	//   ....[25]....
        /*0280*/ 	.word	0x00000b90
        /*0284*/ 	.word	0x000000ff
        /*0288*/ 	.word	0x000000d8
        /*028c*/ 	.short	0x0100
        /*028e*/ 	.byte	0x07
	.zero		1


	//   ....[26]....
        /*0290*/ 	.word	0x00000ba0
        /*0294*/ 	.word	0x000000ff
        /*0298*/ 	.word	0x000000c0
        /*029c*/ 	.short	0x0100
        /*029e*/ 	.byte	0x07
	.zero		1


	//   ....[27]....
        /*02a0*/ 	.word	0x00000bb0
        /*02a4*/ 	.word	0x000000ff
        /*02a8*/ 	.word	0x000000e0
        /*02ac*/ 	.short	0x0100
        /*02ae*/ 	.byte	0x07
	.zero		1


	//   ....[28]....
        /*02b0*/ 	.word	0x00000bc0
        /*02b4*/ 	.word	0x000000ff
        /*02b8*/ 	.word	0x000000c8
        /*02bc*/ 	.short	0x0100
        /*02be*/ 	.byte	0x07
	.zero		1


	//   ....[29]....
        /*02c0*/ 	.word	0x00000bd0
        /*02c4*/ 	.word	0x000000ff
        /*02c8*/ 	.word	0x000000e8
        /*02cc*/ 	.short	0x0100
        /*02ce*/ 	.byte	0x07
	.zero		1


	//   ....[30]....
        /*02d0*/ 	.word	0x00000cc0
        /*02d4*/ 	.word	0x000000ff
        /*02d8*/ 	.word	0x000000f0
        /*02dc*/ 	.short	0x0100
        /*02de*/ 	.byte	0x05
	.zero		1


	//   ....[31]....
        /*02e0*/ 	.word	0x00000cd0
        /*02e4*/ 	.word	0x000000ff
        /*02e8*/ 	.word	0x00000100
        /*02ec*/ 	.short	0x0100
        /*02ee*/ 	.byte	0x05
	.zero		1


	//   ....[32]....
        /*02f0*/ 	.word	0x00000ce0
        /*02f4*/ 	.word	0x000000ff
        /*02f8*/ 	.word	0x000000f8
        /*02fc*/ 	.short	0x0100
        /*02fe*/ 	.byte	0x05
	.zero		1


	//   ....[33]....
        /*0300*/ 	.word	0x00000cf0
        /*0304*/ 	.word	0x000000ff
        /*0308*/ 	.word	0x00000108
        /*030c*/ 	.short	0x0100
        /*030e*/ 	.byte	0x05
	.zero		1


	//   ....[34]....
        /*0310*/ 	.word	0x000015c0
        /*0314*/ 	.word	0x00000002
        /*0318*/ 	.word	0x00000100
        /*031c*/ 	.short	0x010a
        /*031e*/ 	.byte	0xff
	.zero		1


	//   ....[35]....
        /*0320*/ 	.word	0x000015f0
        /*0324*/ 	.word	0x00000002
        /*0328*/ 	.word	0x000000f0
        /*032c*/ 	.short	0x0101
        /*032e*/ 	.byte	0xff
	.zero		1


	//   ....[36]....
        /*0330*/ 	.word	0x000016c0
        /*0334*/ 	.word	0x000000ff
        /*0338*/ 	.word	0x00000028
        /*033c*/ 	.short	0x010a
        /*033e*/ 	.byte	0x08
	.zero		1


	//   ....[37]....
        /*0340*/ 	.word	0x00001760
        /*0344*/ 	.word	0x000000ff
        /*0348*/ 	.word	0x00000028
        /*034c*/ 	.short	0x010a
        /*034e*/ 	.byte	0x21
	.zero		1


	//   ....[38]....
        /*0350*/ 	.word	0x000018b0
        /*0354*/ 	.word	0x000000ff
        /*0358*/ 	.word	0x00000028
        /*035c*/ 	.short	0x010a
        /*035e*/ 	.byte	0x08
	.zero		1


	//   ....[39]....
        /*0360*/ 	.word	0x000019c0
        /*0364*/ 	.word	0x000000ff
        /*0368*/ 	.word	0x00000088
        /*036c*/ 	.short	0x0101
        /*036e*/ 	.byte	0x04
	.zero		1


	//   ....[40]....
        /*0370*/ 	.word	0x000019e0
        /*0374*/ 	.word	0x000000ff
        /*0378*/ 	.word	0x00000028
        /*037c*/ 	.short	0x010a
        /*037e*/ 	.byte	0x08
	.zero		1


	//   ....[41]....
        /*0380*/ 	.word	0x00001a60
        /*0384*/ 	.word	0x000000ff
        /*0388*/ 	.word	0x00000028
        /*038c*/ 	.short	0x010a
        /*038e*/ 	.byte	0x11
	.zero		1


	//   ....[42]....
        /*0390*/ 	.word	0x00001bb0
        /*0394*/ 	.word	0x000000ff
        /*0398*/ 	.word	0x00000028
        /*039c*/ 	.short	0x010a
        /*039e*/ 	.byte	0x08
	.zero		1


	//   ....[43]....
        /*03a0*/ 	.word	0x00001cf0
        /*03a4*/ 	.word	0x00000002
        /*03a8*/ 	.word	0x00000090
        /*03ac*/ 	.short	0x010a
        /*03ae*/ 	.byte	0xff
	.zero		1


	//   ....[44]....
        /*03b0*/ 	.word	0x00001db0
        /*03b4*/ 	.word	0x00000002
        /*03b8*/ 	.word	0x00000000
        /*03bc*/ 	.short	0x0101
        /*03be*/ 	.byte	0xff
	.zero		1


	//   ....[45]....
        /*03c0*/ 	.word	0x00002310
        /*03c4*/ 	.word	0x000000ff
        /*03c8*/ 	.word	0x00000000
        /*03cc*/ 	.short	0x010a
        /*03ce*/ 	.byte	0x05
	.zero		1


	//   ....[46]....
        /*03d0*/ 	.word	0x000023a0
        /*03d4*/ 	.word	0x000000ff
        /*03d8*/ 	.word	0x00000000
        /*03dc*/ 	.short	0x010a
        /*03de*/ 	.byte	0x05
	.zero		1


	//   ....[47]....
        /*03e0*/ 	.word	0x00002430
        /*03e4*/ 	.word	0x000000ff
        /*03e8*/ 	.word	0x00000000
        /*03ec*/ 	.short	0x010a
        /*03ee*/ 	.byte	0x05
	.zero		1


	//   ....[48]....
        /*03f0*/ 	.word	0x000024c0
        /*03f4*/ 	.word	0x000000ff
        /*03f8*/ 	.word	0x00000000
        /*03fc*/ 	.short	0x010a
        /*03fe*/ 	.byte	0x05
	.zero		1


	//   ....[49]....
        /*0400*/ 	.word	0x00002560
        /*0404*/ 	.word	0x00000000
        /*0408*/ 	.word	0x00000000
        /*040c*/ 	.short	0x010a
        /*040e*/ 	.byte	0xff
	.zero		1


	//   ....[50]....
        /*0410*/ 	.word	0x00002680
        /*0414*/ 	.word	0x00000000
        /*0418*/ 	.word	0x000000f0
        /*041c*/ 	.short	0x010a
        /*041e*/ 	.byte	0xff
	.zero		1


	//   ....[51]....
        /*0420*/ 	.word	0x000026f0
        /*0424*/ 	.word	0x00000000
        /*0428*/ 	.word	0x00000000
        /*042c*/ 	.short	0x0101
        /*042e*/ 	.byte	0xff
	.zero		1


	//   ....[52]....
        /*0430*/ 	.word	0x00002710
        /*0434*/ 	.word	0x000000ff
        /*0438*/ 	.word	0x000000a0
        /*043c*/ 	.short	0x010a
        /*043e*/ 	.byte	0x05
	.zero		1


	//   ....[53]....
        /*0440*/ 	.word	0x00002830
        /*0444*/ 	.word	0x00000000
        /*0448*/ 	.word	0x00000090
        /*044c*/ 	.short	0x010a
        /*044e*/ 	.byte	0xff
	.zero		1


	//   ....[54]....
        /*0450*/ 	.word	0x00002930
        /*0454*/ 	.word	0x00000000
        /*0458*/ 	.word	0x00000000
        /*045c*/ 	.short	0x0101
        /*045e*/ 	.byte	0xff
	.zero		1


	//   ....[55]....
        /*0460*/ 	.word	0x000029c0
        /*0464*/ 	.word	0x000000ff
        /*0468*/ 	.word	0x000000a0
        /*046c*/ 	.short	0x0106
        /*046e*/ 	.byte	0x05
	.zero		1


	//   ....[56]....
        /*0470*/ 	.word	0x000029e0
        /*0474*/ 	.word	0x000000ff
        /*0478*/ 	.word	0x000000a0
        /*047c*/ 	.short	0x010a
        /*047e*/ 	.byte	0x05
	.zero		1


	//   ....[57]....
        /*0480*/ 	.word	0x00002a70
        /*0484*/ 	.word	0x000000ff
        /*0488*/ 	.word	0x000000a0
        /*048c*/ 	.short	0x0106
        /*048e*/ 	.byte	0x04
	.zero		1


	//   ....[58]....
        /*0490*/ 	.word	0x00002ab0
        /*0494*/ 	.word	0x00000000
        /*0498*/ 	.word	0x000000a0
        /*049c*/ 	.short	0x010a
        /*049e*/ 	.byte	0xff
	.zero		1


	//   ....[59]....
        /*04a0*/ 	.word	0x00002ff0
        /*04a4*/ 	.word	0x00000000
        /*04a8*/ 	.word	0x00000090
        /*04ac*/ 	.short	0x010a
        /*04ae*/ 	.byte	0xff
	.zero		1


	//   ....[60]....
        /*04b0*/ 	.word	0x00003100
        /*04b4*/ 	.word	0x00000003
        /*04b8*/ 	.word	0x00000000
        /*04bc*/ 	.short	0x0101
        /*04be*/ 	.byte	0xff
	.zero		1


	//   ....[61]....
        /*04c0*/ 	.word	0x00003110
        /*04c4*/ 	.word	0x000000ff
        /*04c8*/ 	.word	0x00000000
        /*04cc*/ 	.short	0x010a
        /*04ce*/ 	.byte	0x06
	.zero		1


	//   ....[62]....
        /*04d0*/ 	.word	0x00003130
        /*04d4*/ 	.word	0x000000ff
        /*04d8*/ 	.word	0x000000d0
        /*04dc*/ 	.short	0x010a
        /*04de*/ 	.byte	0x07
	.zero		1


	//   ....[63]....
        /*04e0*/ 	.word	0x00003200
        /*04e4*/ 	.word	0x000000ff
        /*04e8*/ 	.word	0x00000000
        /*04ec*/ 	.short	0x010a
        /*04ee*/ 	.byte	0x06
	.zero		1


	//   ....[64]....
        /*04f0*/ 	.word	0x00003330
        /*04f4*/ 	.word	0x000000ff
        /*04f8*/ 	.word	0x00000000
        /*04fc*/ 	.short	0x010a
        /*04fe*/ 	.byte	0x1a
	.zero		1


	//   ....[65]....
        /*0500*/ 	.word	0x000035d0
        /*0504*/ 	.word	0x000000ff
        /*0508*/ 	.word	0x00000000
        /*050c*/ 	.short	0x010a
        /*050e*/ 	.byte	0x06
	.zero		1


	//   ....[66]....
        /*0510*/ 	.word	0x00003660
        /*0514*/ 	.word	0x000000ff
        /*0518*/ 	.word	0x00000000
        /*051c*/ 	.short	0x010a
        /*051e*/ 	.byte	0x06
	.zero		1


	//   ....[67]....
        /*0520*/ 	.word	0x000036f0
        /*0524*/ 	.word	0x000000ff
        /*0528*/ 	.word	0x00000000
        /*052c*/ 	.short	0x010a
        /*052e*/ 	.byte	0x06
	.zero		1


	//   ....[68]....
        /*0530*/ 	.word	0x00003780
        /*0534*/ 	.word	0x000000ff
        /*0538*/ 	.word	0x00000000
        /*053c*/ 	.short	0x010a
        /*053e*/ 	.byte	0x07
	.zero		1


	//   ....[69]....
        /*0540*/ 	.word	0x00003bc0
        /*0544*/ 	.word	0x00000000
        /*0548*/ 	.word	0x00000090
        /*054c*/ 	.short	0x010a
        /*054e*/ 	.byte	0xff
	.zero		1


	//   ....[70]....
        /*0550*/ 	.word	0x00003c80
        /*0554*/ 	.word	0x00000000
        /*0558*/ 	.word	0x00000000
        /*055c*/ 	.short	0x0101
        /*055e*/ 	.byte	0xff
	.zero		1


	//   ....[71]....
        /*0560*/ 	.word	0x00003fa0
        /*0564*/ 	.word	0x000000ff
        /*0568*/ 	.word	0x00000088
        /*056c*/ 	.short	0x010a
        /*056e*/ 	.byte	0x07
	.zero		1


	//   ....[72]....
        /*0570*/ 	.word	0x000041c0
        /*0574*/ 	.word	0x000000ff
        /*0578*/ 	.word	0x00000068
        /*057c*/ 	.short	0x010a
        /*057e*/ 	.byte	0x0f
	.zero		1


	//   ....[73]....
        /*0580*/ 	.word	0x000043c0
        /*0584*/ 	.word	0x000000ff
        /*0588*/ 	.word	0x00000050
        /*058c*/ 	.short	0x010b
        /*058e*/ 	.byte	0x0f
	.zero		1


	//   ....[74]....
        /*0590*/ 	.word	0x00004410
        /*0594*/ 	.word	0x000000ff
        /*0598*/ 	.word	0x00000000
        /*059c*/ 	.short	0x0101
        /*059e*/ 	.byte	0x10
	.zero		1


	//   ....[75]....
        /*05a0*/ 	.word	0x00004450
        /*05a4*/ 	.word	0x000000ff
        /*05a8*/ 	.word	0x00000068
        /*05ac*/ 	.short	0x010a
        /*05ae*/ 	.byte	0x0d
	.zero		1


	//   ....[76]....
        /*05b0*/ 	.word	0x00004690
        /*05b4*/ 	.word	0x000000ff
        /*05b8*/ 	.word	0x00000050
        /*05bc*/ 	.short	0x010b
        /*05be*/ 	.byte	0x0d
	.zero		1


	//   ....[77]....
        /*05c0*/ 	.word	0x00004700
        /*05c4*/ 	.word	0x000000ff
        /*05c8*/ 	.word	0x00000000
        /*05cc*/ 	.short	0x0101
        /*05ce*/ 	.byte	0x0f
	.zero		1


	//   ....[78]....
        /*05d0*/ 	.word	0x00004750
        /*05d4*/ 	.word	0x000000ff
        /*05d8*/ 	.word	0x00000000
        /*05dc*/ 	.short	0x010a
        /*05de*/ 	.byte	0x04
	.zero		1


	//   ....[79]....
        /*05e0*/ 	.word	0x000047e0
        /*05e4*/ 	.word	0x000000ff
        /*05e8*/ 	.word	0x00000000
        /*05ec*/ 	.short	0x010a
        /*05ee*/ 	.byte	0x04
	.zero		1


	//   ....[80]....
        /*05f0*/ 	.word	0x00004880
        /*05f4*/ 	.word	0x00000000
        /*05f8*/ 	.word	0x00000000
        /*05fc*/ 	.short	0x010a
        /*05fe*/ 	.byte	0xff
	.zero		1


	//   ....[81]....
        /*0600*/ 	.word	0x00004bc0
        /*0604*/ 	.word	0x00000000
        /*0608*/ 	.word	0x00000090
        /*060c*/ 	.short	0x010a
        /*060e*/ 	.byte	0xff
	.zero		1


	//   ....[82]....
        /*0610*/ 	.word	0x00004cd0
        /*0614*/ 	.word	0x00000000
        /*0618*/ 	.word	0x00000000
        /*061c*/ 	.short	0x0101
        /*061e*/ 	.byte	0xff
	.zero		1


	//   ....[83]....
        /*0620*/ 	.word	0x00005770
        /*0624*/ 	.word	0x00000000
        /*0628*/ 	.word	0x00000050
        /*062c*/ 	.short	0x010a
        /*062e*/ 	.byte	0xff
	.zero		1


	//   ....[84]....
        /*0630*/ 	.word	0x000057e0
        /*0634*/ 	.word	0x00000049
        /*0638*/ 	.word	0x000000b0
        /*063c*/ 	.short	0x010a
        /*063e*/ 	.byte	0xff
	.zero		1


	//   ....[85]....
        /*0640*/ 	.word	0x000058d0
        /*0644*/ 	.word	0x00000000
        /*0648*/ 	.word	0x00000050
        /*064c*/ 	.short	0x010a
        /*064e*/ 	.byte	0xff
	.zero		1


	//   ....[86]....
        /*0650*/ 	.word	0x00005a00
        /*0654*/ 	.word	0x00000049
        /*0658*/ 	.word	0x000000b0
        /*065c*/ 	.short	0x010a
        /*065e*/ 	.byte	0xff
	.zero		1


	//   ....[87]....
        /*0660*/ 	.word	0x00006510
        /*0664*/ 	.word	0x00000000
        /*0668*/ 	.word	0x00000000
        /*066c*/ 	.short	0x0101
        /*066e*/ 	.byte	0xff
	.zero		1


	//   ....[88]....
        /*0670*/ 	.word	0x00006520
        /*0674*/ 	.word	0x00000002
        /*0678*/ 	.word	0x00000050
        /*067c*/ 	.short	0x010a
        /*067e*/ 	.byte	0xff
	.zero		1


	//   ....[89]....
        /*0680*/ 	.word	0x000065f0
        /*0684*/ 	.word	0x00000002
        /*0688*/ 	.word	0x00000050
        /*068c*/ 	.short	0x010a
        /*068e*/ 	.byte	0xff
	.zero		1


	//   ....[90]....
        /*0690*/ 	.word	0x00006940
        /*0694*/ 	.word	0x000000ff
        /*0698*/ 	.word	0x00000000
        /*069c*/ 	.short	0x0101
        /*069e*/ 	.byte	0x05
	.zero		1


	//   ....[91]....
        /*06a0*/ 	.word	0x00007290
        /*06a4*/ 	.word	0x00000000
        /*06a8*/ 	.word	0x00000000
        /*06ac*/ 	.short	0x0101
        /*06ae*/ 	.byte	0xff
	.zero		1


	//   ....[92]....
        /*06b0*/ 	.word	0x00007500
        /*06b4*/ 	.word	0x000000ff
        /*06b8*/ 	.word	0x00000000
        /*06bc*/ 	.short	0x0101
        /*06be*/ 	.byte	0x04
	.zero		1


	//   ....[93]....
        /*06c0*/ 	.word	0x00007520
        /*06c4*/ 	.word	0x00000002
        /*06c8*/ 	.word	0x00000100
        /*06cc*/ 	.short	0x010a
        /*06ce*/ 	.byte	0xff
	.zero		1


	//   ....[94]....
        /*06d0*/ 	.word	0x00007580
        /*06d4*/ 	.word	0x00000002
        /*06d8*/ 	.word	0x00000028
        /*06dc*/ 	.short	0x010a
        /*06de*/ 	.byte	0xff
	.zero		1


	//   ....[95]....
        /*06e0*/ 	.word	0x000075e0
        /*06e4*/ 	.word	0x00000002
        /*06e8*/ 	.word	0x00000028
        /*06ec*/ 	.short	0x010a
        /*06ee*/ 	.byte	0xff
	.zero		1


	//   ....[96]....
        /*06f0*/ 	.word	0x00007630
        /*06f4*/ 	.word	0x00000002
        /*06f8*/ 	.word	0x00000090
        /*06fc*/ 	.short	0x010a
        /*06fe*/ 	.byte	0xff
	.zero		1


	//   ....[97]....
        /*0700*/ 	.word	0x00007690
        /*0704*/ 	.word	0x00000000
        /*0708*/ 	.word	0x00000000
        /*070c*/ 	.short	0x010a
        /*070e*/ 	.byte	0xff
	.zero		1


	//   ....[98]....
        /*0710*/ 	.word	0x000076f0
        /*0714*/ 	.word	0x00000000
        /*0718*/ 	.word	0x00000000
        /*071c*/ 	.short	0x010a
        /*071e*/ 	.byte	0xff
	.zero		1


	//   ....[99]....
        /*0720*/ 	.word	0x00007750
        /*0724*/ 	.word	0x00000000
        /*0728*/ 	.word	0x00000000
        /*072c*/ 	.short	0x010a
        /*072e*/ 	.byte	0xff
	.zero		1


	//   ....[100]....
        /*0730*/ 	.word	0x000077b0
        /*0734*/ 	.word	0x00000000
        /*0738*/ 	.word	0x00000000
        /*073c*/ 	.short	0x010a
        /*073e*/ 	.byte	0xff
	.zero		1


	//   ....[101]....
        /*0740*/ 	.word	0x00007800
        /*0744*/ 	.word	0x00000000
        /*0748*/ 	.word	0x000000f0
        /*074c*/ 	.short	0x010a
        /*074e*/ 	.byte	0xff
	.zero		1


	//   ....[102]....
        /*0750*/ 	.word	0x00007860
        /*0754*/ 	.word	0x00000000
        /*0758*/ 	.word	0x000000a0
        /*075c*/ 	.short	0x010a
        /*075e*/ 	.byte	0xff
	.zero		1


	//   ....[103]....
        /*0760*/ 	.word	0x000078b0
        /*0764*/ 	.word	0x00000000
        /*0768*/ 	.word	0x00000090
        /*076c*/ 	.short	0x010a
        /*076e*/ 	.byte	0xff
	.zero		1


	//   ....[104]....
        /*0770*/ 	.word	0x00007910
        /*0774*/ 	.word	0x00000000
        /*0778*/ 	.word	0x000000a0
        /*077c*/ 	.short	0x010a
        /*077e*/ 	.byte	0xff
	.zero		1


	//   ....[105]....
        /*0780*/ 	.word	0x00007960
        /*0784*/ 	.word	0x00000000
        /*0788*/ 	.word	0x00000090
        /*078c*/ 	.short	0x010a
        /*078e*/ 	.byte	0xff
	.zero		1


	//   ....[106]....
        /*0790*/ 	.word	0x000079c0
        /*0794*/ 	.word	0x00000002
        /*0798*/ 	.word	0x000000d0
        /*079c*/ 	.short	0x010a
        /*079e*/ 	.byte	0xff
	.zero		1


	//   ....[107]....
        /*07a0*/ 	.word	0x00007a20
        /*07a4*/ 	.word	0x00000000
        /*07a8*/ 	.word	0x00000000
        /*07ac*/ 	.short	0x010a
        /*07ae*/ 	.byte	0xff
	.zero		1


	//   ....[108]....
        /*07b0*/ 	.word	0x00007a80
        /*07b4*/ 	.word	0x00000000
        /*07b8*/ 	.word	0x00000000
        /*07bc*/ 	.short	0x010a
        /*07be*/ 	.byte	0xff
	.zero		1


	//   ....[109]....
        /*07c0*/ 	.word	0x00007ae0
        /*07c4*/ 	.word	0x00000000
        /*07c8*/ 	.word	0x00000000
        /*07cc*/ 	.short	0x010a
        /*07ce*/ 	.byte	0xff
	.zero		1


	//   ....[110]....
        /*07d0*/ 	.word	0x00007b40
        /*07d4*/ 	.word	0x00000000
        /*07d8*/ 	.word	0x00000000
        /*07dc*/ 	.short	0x010a
        /*07de*/ 	.byte	0xff
	.zero		1


	//   ....[111]....
        /*07e0*/ 	.word	0x00007ba0
        /*07e4*/ 	.word	0x00000000
        /*07e8*/ 	.word	0x00000000
        /*07ec*/ 	.short	0x010a
        /*07ee*/ 	.byte	0xff
	.zero		1


	//   ....[112]....
        /*07f0*/ 	.word	0x00007bf0
        /*07f4*/ 	.word	0x00000000
        /*07f8*/ 	.word	0x00000090
        /*07fc*/ 	.short	0x010a
        /*07fe*/ 	.byte	0xff
	.zero		1


	//   ....[113]....
        /*0800*/ 	.word	0x00007c50
        /*0804*/ 	.word	0x00000000
        /*0808*/ 	.word	0x00000088
        /*080c*/ 	.short	0x010a
        /*080e*/ 	.byte	0xff
	.zero		1


	//   ....[114]....
        /*0810*/ 	.word	0x00007cb0
        /*0814*/ 	.word	0x00000000
        /*0818*/ 	.word	0x00000068
        /*081c*/ 	.short	0x010a
        /*081e*/ 	.byte	0xff
	.zero		1


	//   ....[115]....
        /*0820*/ 	.word	0x00007d10
        /*0824*/ 	.word	0x00000000
        /*0828*/ 	.word	0x00000068
        /*082c*/ 	.short	0x010a
        /*082e*/ 	.byte	0xff
	.zero		1


	//   ....[116]....
        /*0830*/ 	.word	0x00007d70
        /*0834*/ 	.word	0x00000000
        /*0838*/ 	.word	0x00000000
        /*083c*/ 	.short	0x010a
        /*083e*/ 	.byte	0xff
	.zero		1


	//   ....[117]....
        /*0840*/ 	.word	0x00007dd0
        /*0844*/ 	.word	0x00000000
        /*0848*/ 	.word	0x00000000
        /*084c*/ 	.short	0x010a
        /*084e*/ 	.byte	0xff
	.zero		1


	//   ....[118]....
        /*0850*/ 	.word	0x00007e20
        /*0854*/ 	.word	0x00000000
        /*0858*/ 	.word	0x00000090
        /*085c*/ 	.short	0x010a
        /*085e*/ 	.byte	0xff
	.zero		1


	//   ....[119]....
        /*0860*/ 	.word	0x00007e70
        /*0864*/ 	.word	0x00000000
        /*0868*/ 	.word	0x00000050
        /*086c*/ 	.short	0x010a
        /*086e*/ 	.byte	0xff
	.zero		1


	//   ....[120]....
        /*0870*/ 	.word	0x00007ec0
        /*0874*/ 	.word	0x00000049
        /*0878*/ 	.word	0x000000b0
        /*087c*/ 	.short	0x010a
        /*087e*/ 	.byte	0xff
	.zero		1


	//   ....[121]....
        /*0880*/ 	.word	0x00007f10
        /*0884*/ 	.word	0x00000002
        /*0888*/ 	.word	0x00000050
        /*088c*/ 	.short	0x010a
        /*088e*/ 	.byte	0xff
	.zero		1


	//----- nvinfo : EIATTR_NUM_MBARRIERS
	.align		4
.L_47:
        /*0890*/ 	.byte	0x03, 0x38
        /*0892*/ 	.short	0x0022


	//----- nvinfo : EIATTR_EXIT_INSTR_OFFSETS
	.align		4
        /*0894*/ 	.byte	0x04, 0x1c
        /*0896*/ 	.short	(.L_49 - .L_48)


	//   ....[0]....
.L_48:
        /*0898*/ 	.word	0x00002590


	//   ....[1]....
        /*089c*/ 	.word	0x00002a80


	//   ....[2]....
        /*08a0*/ 	.word	0x00002ae0


	//   ....[3]....
        /*08a4*/ 	.word	0x000039e0


	//   ....[4]....
        /*08a8*/ 	.word	0x000048b0


	//   ....[5]....
        /*08ac*/ 	.word	0x000048f0


	//   ....[6]....
        /*08b0*/ 	.word	0x000073f0


	//   ....[7]....
        /*08b4*/ 	.word	0x00007470


	//   ....[8]....
        /*08b8*/ 	.word	0x000074a0


	//   ....[9]....
        /*08bc*/ 	.word	0x00007510


	//----- nvinfo : EIATTR_MAX_THREADS
	.align		4
.L_49:
        /*08c0*/ 	.byte	0x04, 0x05
        /*08c2*/ 	.short	(.L_51 - .L_50)
.L_50:
        /*08c4*/ 	.word	0x00000100
        /*08c8*/ 	.word	0x00000001
        /*08cc*/ 	.word	0x00000001


	//----- nvinfo : EIATTR_CRS_STACK_SIZE
	.align		4
.L_51:
        /*08d0*/ 	.byte	0x04, 0x1e
        /*08d2*/ 	.short	(.L_53 - .L_52)
.L_52:
        /*08d4*/ 	.word	0x00000000


	//----- nvinfo : EIATTR_CBANK_PARAM_SIZE
	.align		4
.L_53:
        /*08d8*/ 	.byte	0x03, 0x19
        /*08da*/ 	.short	0x0800


	//----- nvinfo : EIATTR_PARAM_CBANK
	.align		4
        /*08dc*/ 	.byte	0x04, 0x0a
        /*08de*/ 	.short	(.L_55 - .L_54)
	.align		4
.L_54:
        /*08e0*/ 	.word	index@(.nv.constant0._ZN7cutlass13device_kernelINS_4gemm6kernel13GemmUniversalIN4cute5tupleIJiiiiEEENS1_10collective13CollectiveMmaINS1_35MainloopSm100TmaUmmaWarpSpecializedILi5ELi2ELi4ENS5_IJNS4_1CILi1EEESB_SB_EEEEENS5_IJNSA_ILi128EEENSA_ILi64EEESF_EEENS_6half_tENS5_IJlSB_lEEESH_SI_NS4_8TiledMMAINS4_8MMA_AtomIJNS4_20SM100_MMA_F16BF16_SSISH_SH_fLi128ELi64ELNS4_4UMMA5MajorE0ELSN_0ELNSM_7ScaleInE0ELSO_0EEEEEENS4_6LayoutISC_NS5_IJNSA_ILi0EEESS_SS_EEEEENS5_IJNS4_10UnderscoreESV_SV_EEEEENS4_13SM90_TMA_LOADENS4_14ComposedLayoutINS4_7SwizzleILi3ELi4ELi3EEENS4_18smem_ptr_flag_bitsILi16EEENSR_INS5_IJNSA_ILi8EEESF_EEENS5_IJSF_SB_EEEEEEEvNS4_8identityESY_S18_vS19_EENS_8epilogue10collective18CollectiveEpilogueINS1B_23Sm100TmaWarpSpecializedILi3ELi2ELi32ELb1ELb0EEEJSG_NS5_IJNSR_ISE_SB_EENSR_INSA_ILi32EEESB_EEEEESH_SI_SH_SI_NS1B_6fusion15FusionCallbacksIS1F_NS1K_17LinearCombinationISH_fSH_fLNS_15FloatRoundStyleE2EEESG_S1J_JEEENS4_5SM1004TMEM4LOAD26SM100_TMEM_LOAD_32dp32b32xESY_NSZ_INS10_ILi2ELi4ELi3EEES13_NSR_INS5_IJS14_S1H_EEENS5_IJS1H_SB_EEEEEEENS4_39AutoVectorizingCopyWithAssumedAlignmentILi128EEENS4_14SM90_TMA_STOREES1Y_S20_S20_EEEvvEEEEvNT_6ParamsE)
        /*08e4*/ 	.short	0x0380
        /*08e6*/ 	.short	0x0800


	//----- nvinfo : EIATTR_SW_WAR
	.align		4
.L_55:
        /*08e8*/ 	.byte	0x04, 0x36
        /*08ea*/ 	.short	(.L_57 - .L_56)
.L_56:
        /*08ec*/ 	.word	0x00000008
.L_57:


//--------------------- .nv.callgraph             --------------------------
	.section	.nv.callgraph,"",@"SHT_CUDA_CALLGRAPH"
	.align	4
	.sectionentsize	8
	.align		4
        /*0000*/ 	.word	0x00000000
	.align		4
        /*0004*/ 	.word	0xffffffff
	.align		4
        /*0008*/ 	.word	index@(_ZN7cutlass13device_kernelINS_4gemm6kernel13GemmUniversalIN4cute5tupleIJiiiiEEENS1_10collective13CollectiveMmaINS1_35MainloopSm100TmaUmmaWarpSpecializedILi5ELi2ELi4ENS5_IJNS4_1CILi1EEESB_SB_EEEEENS5_IJNSA_ILi128EEENSA_ILi64EEESF_EEENS_6half_tENS5_IJlSB_lEEESH_SI_NS4_8TiledMMAINS4_8MMA_AtomIJNS4_20SM100_MMA_F16BF16_SSISH_SH_fLi128ELi64ELNS4_4UMMA5MajorE0ELSN_0ELNSM_7ScaleInE0ELSO_0EEEEEENS4_6LayoutISC_NS5_IJNSA_ILi0EEESS_SS_EEEEENS5_IJNS4_10UnderscoreESV_SV_EEEEENS4_13SM90_TMA_LOADENS4_14ComposedLayoutINS4_7SwizzleILi3ELi4ELi3EEENS4_18smem_ptr_flag_bitsILi16EEENSR_INS5_IJNSA_ILi8EEESF_EEENS5_IJSF_SB_EEEEEEEvNS4_8identityESY_S18_vS19_EENS_8epilogue10collective18CollectiveEpilogueINS1B_23Sm100TmaWarpSpecializedILi3ELi2ELi32ELb1ELb0EEEJSG_NS5_IJNSR_ISE_SB_EENSR_INSA_ILi32EEESB_EEEEESH_SI_SH_SI_NS1B_6fusion15FusionCallbacksIS1F_NS1K_17LinearCombinationISH_fSH_fLNS_15FloatRoundStyleE2EEESG_S1J_JEEENS4_5SM1004TMEM4LOAD26SM100_TMEM_LOAD_32dp32b32xESY_NSZ_INS10_ILi2ELi4ELi3EEES13_NSR_INS5_IJS14_S1H_EEENS5_IJS1H_SB_EEEEEEENS4_39AutoVectorizingCopyWithAssumedAlignmentILi128EEENS4_14SM90_TMA_STOREES1Y_S20_S20_EEEvvEEEEvNT_6ParamsE)
	.align		4
        /*000c*/ 	.word	index@(__assertfail)
	.align		4
        /*0010*/ 	.word	0x00000000
	.align		4
        /*0014*/ 	.word	0xfffffffe
	.align		4
        /*0018*/ 	.word	0x00000000
	.align		4
        /*001c*/ 	.word	0xfffffffd
	.align		4
        /*0020*/ 	.word	0x00000000
	.align		4
        /*0024*/ 	.word	0xfffffffc


//--------------------- .nv.constant4             --------------------------
	.section	.nv.constant4,"a",@progbits
	.align	8
	.align		8
.nv.constant4:
        /*0000*/ 	.dword	__assertfail
	.align		8
        /*0008*/ 	.dword	__unnamed_1
	.align		8
        /*0010*/ 	.dword	__unnamed_2
	.align		8
        /*0018*/ 	.dword	_ZN39_INTERNAL_203b4e9e_4_k_cu_f6e8c6d2_64864cuda3std3__45__cpo5beginE
	.align		8
        /*0020*/ 	.dword	_ZN39_INTERNAL_203b4e9e_4_k_cu_f6e8c6d2_64864cuda3std3__45__cpo3endE
	.align		8
        /*0028*/ 	.dword	_ZN39_INTERNAL_203b4e9e_4_k_cu_f6e8c6d2_64864cuda3std3__45__cpo6cbeginE
	.align		8
        /*0030*/ 	.dword	_ZN39_INTERNAL_203b4e9e_4_k_cu_f6e8c6d2_64864cuda3std3__45__cpo4cendE
	.align		8
        /*0038*/ 	.dword	_ZN39_INTERNAL_203b4e9e_4_k_cu_f6e8c6d2_64864cuda3std3__441_GLOBAL__N__203b4e9e_4_k_cu_f6e8c6d2_64866ignoreE
	.align		8
        /*0040*/ 	.dword	_ZN39_INTERNAL_203b4e9e_4_k_cu_f6e8c6d2_64864cuda3std3__419piecewise_constructE
	.align		8
        /*0048*/ 	.dword	_ZN39_INTERNAL_203b4e9e_4_k_cu_f6e8c6d2_64864cuda3std3__48in_placeE
	.align		8
        /*0050*/ 	.dword	_ZN39_INTERNAL_203b4e9e_4_k_cu_f6e8c6d2_64864cuda3std6ranges3__45__cpo4swapE
	.align		8
        /*0058*/ 	.dword	_ZN39_INTERNAL_203b4e9e_4_k_cu_f6e8c6d2_64864cuda3std6ranges3__45__cpo9iter_moveE
	.align		8
        /*0060*/ 	.dword	_ZN39_INTERNAL_203b4e9e_4_k_cu_f6e8c6d2_64864cute7productE
	.align		8
        /*0068*/ 	.dword	_ZN39_INTERNAL_203b4e9e_4_k_cu_f6e8c6d2_64864cute1_E
	.align		8
        /*0070*/ 	.dword	$str$25
	.align		8
        /*0078*/ 	.dword	$str$26
	.align		8
        /*0080*/ 	.dword	$str$27
	.align		8
        /*0088*/ 	.dword	$str$28


//--------------------- .text._ZN7cutlass13device_kernelINS_4gemm6kernel13GemmUniversalIN4cute5tupleIJiiiiEEENS1_10collective13CollectiveMmaINS1_35MainloopSm100TmaUmmaWarpSpecializedILi5ELi2ELi4ENS5_IJNS4_1CILi1EEESB_SB_EEEEENS5_IJNSA_ILi128EEENSA_ILi64EEESF_EEENS_6half_tENS5_IJlSB_lEEESH_SI_NS4_8TiledMMAINS4_8MMA_AtomIJNS4_20SM100_MMA_F16BF16_SSISH_SH_fLi128ELi64ELNS4_4UMMA5MajorE0ELSN_0ELNSM_7ScaleInE0ELSO_0EEEEEENS4_6LayoutISC_NS5_IJNSA_ILi0EEESS_SS_EEEEENS5_IJNS4_10UnderscoreESV_SV_EEEEENS4_13SM90_TMA_LOADENS4_14ComposedLayoutINS4_7SwizzleILi3ELi4ELi3EEENS4_18smem_ptr_flag_bitsILi16EEENSR_INS5_IJNSA_ILi8EEESF_EEENS5_IJSF_SB_EEEEEEEvNS4_8identityESY_S18_vS19_EENS_8epilogue10collective18CollectiveEpilogueINS1B_23Sm100TmaWarpSpecializedILi3ELi2ELi32ELb1ELb0EEEJSG_NS5_IJNSR_ISE_SB_EENSR_INSA_ILi32EEESB_EEEEESH_SI_SH_SI_NS1B_6fusion15FusionCallbacksIS1F_NS1K_17LinearCombinationISH_fSH_fLNS_15FloatRoundStyleE2EEESG_S1J_JEEENS4_5SM1004TMEM4LOAD26SM100_TMEM_LOAD_32dp32b32xESY_NSZ_INS10_ILi2ELi4ELi3EEES13_NSR_INS5_IJS14_S1H_EEENS5_IJS1H_SB_EEEEEEENS4_39AutoVectorizingCopyWithAssumedAlignmentILi128EEENS4_14SM90_TMA_STOREES1Y_S20_S20_EEEvvEEEEvNT_6ParamsE --------------------------
	.section	.text._ZN7cutlass13device_kernelINS_4gemm6kernel13GemmUniversalIN4cute5tupleIJiiiiEEENS1_10collective13CollectiveMmaINS1_35MainloopSm100TmaUmmaWarpSpecializedILi5ELi2ELi4ENS5_IJNS4_1CILi1EEESB_SB_EEEEENS5_IJNSA_ILi128EEENSA_ILi64EEESF_EEENS_6half_tENS5_IJlSB_lEEESH_SI_NS4_8TiledMMAINS4_8MMA_AtomIJNS4_20SM100_MMA_F16BF16_SSISH_SH_fLi128ELi64ELNS4_4UMMA5MajorE0ELSN_0ELNSM_7ScaleInE0ELSO_0EEEEEENS4_6LayoutISC_NS5_IJNSA_ILi0EEESS_SS_EEEEENS5_IJNS4_10UnderscoreESV_SV_EEEEENS4_13SM90_TMA_LOADENS4_14ComposedLayoutINS4_7SwizzleILi3ELi4ELi3EEENS4_18smem_ptr_flag_bitsILi16EEENSR_INS5_IJNSA_ILi8EEESF_EEENS5_IJSF_SB_EEEEEEEvNS4_8identityESY_S18_vS19_EENS_8epilogue10collective18CollectiveEpilogueINS1B_23Sm100TmaWarpSpecializedILi3ELi2ELi32ELb1ELb0EEEJSG_NS5_IJNSR_ISE_SB_EENSR_INSA_ILi32EEESB_EEEEESH_SI_SH_SI_NS1B_6fusion15FusionCallbacksIS1F_NS1K_17LinearCombinationISH_fSH_fLNS_15FloatRoundStyleE2EEESG_S1J_JEEENS4_5SM1004TMEM4LOAD26SM100_TMEM_LOAD_32dp32b32xESY_NSZ_INS10_ILi2ELi4ELi3EEES13_NSR_INS5_IJS14_S1H_EEENS5_IJS1H_SB_EEEEEEENS4_39AutoVectorizingCopyWithAssumedAlignmentILi128EEENS4_14SM90_TMA_STOREES1Y_S20_S20_EEEvvEEEEvNT_6ParamsE,"ax",@progbits
	.align	128
.text._ZN7cutlass13device_kernelINS_4gemm6kernel13GemmUniversalIN4cute5tupleIJiiiiEEENS1_10collective13CollectiveMmaINS1_35MainloopSm100TmaUmmaWarpSpecializedILi5ELi2ELi4ENS5_IJNS4_1CILi1EEESB_SB_EEEEENS5_IJNSA_ILi128EEENSA_ILi64EEESF_EEENS_6half_tENS5_IJlSB_lEEESH_SI_NS4_8TiledMMAINS4_8MMA_AtomIJNS4_20SM100_MMA_F16BF16_SSISH_SH_fLi128ELi64ELNS4_4UMMA5MajorE0ELSN_0ELNSM_7ScaleInE0ELSO_0EEEEEENS4_6LayoutISC_NS5_IJNSA_ILi0EEESS_SS_EEEEENS5_IJNS4_10UnderscoreESV_SV_EEEEENS4_13SM90_TMA_LOADENS4_14ComposedLayoutINS4_7SwizzleILi3ELi4ELi3EEENS4_18smem_ptr_flag_bitsILi16EEENSR_INS5_IJNSA_ILi8EEESF_EEENS5_IJSF_SB_EEEEEEEvNS4_8identityESY_S18_vS19_EENS_8epilogue10collective18CollectiveEpilogueINS1B_23Sm100TmaWarpSpecializedILi3ELi2ELi32ELb1ELb0EEEJSG_NS5_IJNSR_ISE_SB_EENSR_INSA_ILi32EEESB_EEEEESH_SI_SH_SI_NS1B_6fusion15FusionCallbacksIS1F_NS1K_17LinearCombinationISH_fSH_fLNS_15FloatRoundStyleE2EEESG_S1J_JEEENS4_5SM1004TMEM4LOAD26SM100_TMEM_LOAD_32dp32b32xESY_NSZ_INS10_ILi2ELi4ELi3EEES13_NSR_INS5_IJS14_S1H_EEENS5_IJS1H_SB_EEEEEEENS4_39AutoVectorizingCopyWithAssumedAlignmentILi128EEENS4_14SM90_TMA_STOREES1Y_S20_S20_EEEvvEEEEvNT_6ParamsE:
        .type           _ZN7cutlass13device_kernelINS_4gemm6kernel13GemmUniversalIN4cute5tupleIJiiiiEEENS1_10collective13CollectiveMmaINS1_35MainloopSm100TmaUmmaWarpSpecializedILi5ELi2ELi4ENS5_IJNS4_1CILi1EEESB_SB_EEEEENS5_IJNSA_ILi128EEENSA_ILi64EEESF_EEENS_6half_tENS5_IJlSB_lEEESH_SI_NS4_8TiledMMAINS4_8MMA_AtomIJNS4_20SM100_MMA_F16BF16_SSISH_SH_fLi128ELi64ELNS4_4UMMA5MajorE0ELSN_0ELNSM_7ScaleInE0ELSO_0EEEEEENS4_6LayoutISC_NS5_IJNSA_ILi0EEESS_SS_EEEEENS5_IJNS4_10UnderscoreESV_SV_EEEEENS4_13SM90_TMA_LOADENS4_14ComposedLayoutINS4_7SwizzleILi3ELi4ELi3EEENS4_18smem_ptr_flag_bitsILi16EEENSR_INS5_IJNSA_ILi8EEESF_EEENS5_IJSF_SB_EEEEEEEvNS4_8identityESY_S18_vS19_EENS_8epilogue10collective18CollectiveEpilogueINS1B_23Sm100TmaWarpSpecializedILi3ELi2ELi32ELb1ELb0EEEJSG_NS5_IJNSR_ISE_SB_EENSR_INSA_ILi32EEESB_EEEEESH_SI_SH_SI_NS1B_6fusion15FusionCallbacksIS1F_NS1K_17LinearCombinationISH_fSH_fLNS_15FloatRoundStyleE2EEESG_S1J_JEEENS4_5SM1004TMEM4LOAD26SM100_TMEM_LOAD_32dp32b32xESY_NSZ_INS10_ILi2ELi4ELi3EEES13_NSR_INS5_IJS14_S1H_EEENS5_IJS1H_SB_EEEEEEENS4_39AutoVectorizingCopyWithAssumedAlignmentILi128EEENS4_14SM90_TMA_STOREES1Y_S20_S20_EEEvvEEEEvNT_6ParamsE,@function
        .size           _ZN7cutlass13device_kernelINS_4gemm6kernel13GemmUniversalIN4cute5tupleIJiiiiEEENS1_10collective13CollectiveMmaINS1_35MainloopSm100TmaUmmaWarpSpecializedILi5ELi2ELi4ENS5_IJNS4_1CILi1EEESB_SB_EEEEENS5_IJNSA_ILi128EEENSA_ILi64EEESF_EEENS_6half_tENS5_IJlSB_lEEESH_SI_NS4_8TiledMMAINS4_8MMA_AtomIJNS4_20SM100_MMA_F16BF16_SSISH_SH_fLi128ELi64ELNS4_4UMMA5MajorE0ELSN_0ELNSM_7ScaleInE0ELSO_0EEEEEENS4_6LayoutISC_NS5_IJNSA_ILi0EEESS_SS_EEEEENS5_IJNS4_10UnderscoreESV_SV_EEEEENS4_13SM90_TMA_LOADENS4_14ComposedLayoutINS4_7SwizzleILi3ELi4ELi3EEENS4_18smem_ptr_flag_bitsILi16EEENSR_INS5_IJNSA_ILi8EEESF_EEENS5_IJSF_SB_EEEEEEEvNS4_8identityESY_S18_vS19_EENS_8epilogue10collective18CollectiveEpilogueINS1B_23Sm100TmaWarpSpecializedILi3ELi2ELi32ELb1ELb0EEEJSG_NS5_IJNSR_ISE_SB_EENSR_INSA_ILi32EEESB_EEEEESH_SI_SH_SI_NS1B_6fusion15FusionCallbacksIS1F_NS1K_17LinearCombinationISH_fSH_fLNS_15FloatRoundStyleE2EEESG_S1J_JEEENS4_5SM1004TMEM4LOAD26SM100_TMEM_LOAD_32dp32b32xESY_NSZ_INS10_ILi2ELi4ELi3EEES13_NSR_INS5_IJS14_S1H_EEENS5_IJS1H_SB_EEEEEEENS4_39AutoVectorizingCopyWithAssumedAlignmentILi128EEENS4_14SM90_TMA_STOREES1Y_S20_S20_EEEvvEEEEvNT_6ParamsE,(.L_x_157 - _ZN7cutlass13device_kernelINS_4gemm6kernel13GemmUniversalIN4cute5tupleIJiiiiEEENS1_10collective13CollectiveMmaINS1_35MainloopSm100TmaUmmaWarpSpecializedILi5ELi2ELi4ENS5_IJNS4_1CILi1EEESB_SB_EEEEENS5_IJNSA_ILi128EEENSA_ILi64EEESF_EEENS_6half_tENS5_IJlSB_lEEESH_SI_NS4_8TiledMMAINS4_8MMA_AtomIJNS4_20SM100_MMA_F16BF16_SSISH_SH_fLi128ELi64ELNS4_4UMMA5MajorE0ELSN_0ELNSM_7ScaleInE0ELSO_0EEEEEENS4_6LayoutISC_NS5_IJNSA_ILi0EEESS_SS_EEEEENS5_IJNS4_10UnderscoreESV_SV_EEEEENS4_13SM90_TMA_LOADENS4_14ComposedLayoutINS4_7SwizzleILi3ELi4ELi3EEENS4_18smem_ptr_flag_bitsILi16EEENSR_INS5_IJNSA_ILi8EEESF_EEENS5_IJSF_SB_EEEEEEEvNS4_8identityESY_S18_vS19_EENS_8epilogue10collective18CollectiveEpilogueINS1B_23Sm100TmaWarpSpecializedILi3ELi2ELi32ELb1ELb0EEEJSG_NS5_IJNSR_ISE_SB_EENSR_INSA_ILi32EEESB_EEEEESH_SI_SH_SI_NS1B_6fusion15FusionCallbacksIS1F_NS1K_17LinearCombinationISH_fSH_fLNS_15FloatRoundStyleE2EEESG_S1J_JEEENS4_5SM1004TMEM4LOAD26SM100_TMEM_LOAD_32dp32b32xESY_NSZ_INS10_ILi2ELi4ELi3EEES13_NSR_INS5_IJS14_S1H_EEENS5_IJS1H_SB_EEEEEEENS4_39AutoVectorizingCopyWithAssumedAlignmentILi128EEENS4_14SM90_TMA_STOREES1Y_S20_S20_EEEvvEEEEvNT_6ParamsE)
        .other          _ZN7cutlass13device_kernelINS_4gemm6kernel13GemmUniversalIN4cute5tupleIJiiiiEEENS1_10collective13CollectiveMmaINS1_35MainloopSm100TmaUmmaWarpSpecializedILi5ELi2ELi4ENS5_IJNS4_1CILi1EEESB_SB_EEEEENS5_IJNSA_ILi128EEENSA_ILi64EEESF_EEENS_6half_tENS5_IJlSB_lEEESH_SI_NS4_8TiledMMAINS4_8MMA_AtomIJNS4_20SM100_MMA_F16BF16_SSISH_SH_fLi128ELi64ELNS4_4UMMA5MajorE0ELSN_0ELNSM_7ScaleInE0ELSO_0EEEEEENS4_6LayoutISC_NS5_IJNSA_ILi0EEESS_SS_EEEEENS5_IJNS4_10UnderscoreESV_SV_EEEEENS4_13SM90_TMA_LOADENS4_14ComposedLayoutINS4_7SwizzleILi3ELi4ELi3EEENS4_18smem_ptr_flag_bitsILi16EEENSR_INS5_IJNSA_ILi8EEESF_EEENS5_IJSF_SB_EEEEEEEvNS4_8identityESY_S18_vS19_EENS_8epilogue10collective18CollectiveEpilogueINS1B_23Sm100TmaWarpSpecializedILi3ELi2ELi32ELb1ELb0EEEJSG_NS5_IJNSR_ISE_SB_EENSR_INSA_ILi32EEESB_EEEEESH_SI_SH_SI_NS1B_6fusion15FusionCallbacksIS1F_NS1K_17LinearCombinationISH_fSH_fLNS_15FloatRoundStyleE2EEESG_S1J_JEEENS4_5SM1004TMEM4LOAD26SM100_TMEM_LOAD_32dp32b32xESY_NSZ_INS10_ILi2ELi4ELi3EEES13_NSR_INS5_IJS14_S1H_EEENS5_IJS1H_SB_EEEEEEENS4_39AutoVectorizingCopyWithAssumedAlignmentILi128EEENS4_14SM90_TMA_STOREES1Y_S20_S20_EEEvvEEEEvNT_6ParamsE,@"STO_CUDA_ENTRY STV_DEFAULT"
_ZN7cutlass13device_kernelINS_4gemm6kernel13GemmUniversalIN4cute5tupleIJiiiiEEENS1_10collective13CollectiveMmaINS1_35MainloopSm100TmaUmmaWarpSpecializedILi5ELi2ELi4ENS5_IJNS4_1CILi1EEESB_SB_EEEEENS5_IJNSA_ILi128EEENSA_ILi64EEESF_EEENS_6half_tENS5_IJlSB_lEEESH_SI_NS4_8TiledMMAINS4_8MMA_AtomIJNS4_20SM100_MMA_F16BF16_SSISH_SH_fLi128ELi64ELNS4_4UMMA5MajorE0ELSN_0ELNSM_7ScaleInE0ELSO_0EEEEEENS4_6LayoutISC_NS5_IJNSA_ILi0EEESS_SS_EEEEENS5_IJNS4_10UnderscoreESV_SV_EEEEENS4_13SM90_TMA_LOADENS4_14ComposedLayoutINS4_7SwizzleILi3ELi4ELi3EEENS4_18smem_ptr_flag_bitsILi16EEENSR_INS5_IJNSA_ILi8EEESF_EEENS5_IJSF_SB_EEEEEEEvNS4_8identityESY_S18_vS19_EENS_8epilogue10collective18CollectiveEpilogueINS1B_23Sm100TmaWarpSpecializedILi3ELi2ELi32ELb1ELb0EEEJSG_NS5_IJNSR_ISE_SB_EENSR_INSA_ILi32EEESB_EEEEESH_SI_SH_SI_NS1B_6fusion15FusionCallbacksIS1F_NS1K_17LinearCombinationISH_fSH_fLNS_15FloatRoundStyleE2EEESG_S1J_JEEENS4_5SM1004TMEM4LOAD26SM100_TMEM_LOAD_32dp32b32xESY_NSZ_INS10_ILi2ELi4ELi3EEES13_NSR_INS5_IJS14_S1H_EEENS5_IJS1H_SB_EEEEEEENS4_39AutoVectorizingCopyWithAssumedAlignmentILi128EEENS4_14SM90_TMA_STOREES1Y_S20_S20_EEEvvEEEEvNT_6ParamsE:
[----:B------:R-:W1:Y:S01]  /*0000*/  LDC R1, c[0x0][0x37c] ;  /* 0x0000df00ff017b82 */ /* 0x000e620000000800 */
[----:B------:R-:W2:Y:S01]  /*0010*/  S2R R93, SR_TID.X ;  /* 0x00000000005d7919 */ /* 0x000ea20000002100 */
[----:B------:R-:W3:Y:S01]  /*0020*/  LDCU.64 UR4, c[0x0][0x890] ;  /* 0x00011200ff0477ac */ /* 0x000ee20008000a00 */
[----:B------:R-:W-:Y:S02]  /*0030*/  PRMT R88, RZ, 0x7610, R88 ;  /* 0x00007610ff587816 */ /* 0x000fe40000000058 */
[----:B------:R-:W-:Y:S01]  /*0040*/  ELECT P5, URZ, PT ;  /* 0x0000000000ff782f */ /* 0x000fe200038a0000 */
[----:B------:R-:W4:Y:S01]  /*0050*/  LDCU.64 UR46, c[0x0][0x358] ;  /* 0x00006b00ff2e77ac */ /* 0x000f220008000a00 */
[----:B---3--:R-:W-:-:S04]  /*0060*/  UISETP.NE.U32.AND UP0, UPT, UR4, URZ, UPT ;  /* 0x000000ff0400728c */ /* 0x008fc8000bf05070 */
[----:B------:R-:W-:Y:S01]  /*0070*/  UISETP.NE.AND.EX UP0, UPT, UR5, URZ, UPT, UP0 ;  /* 0x000000ff0500728c */ /* 0x000fe2000bf05300 */
[----:B--2---:R-:W-:-:S05]  /*0080*/  SHF.R.U32.HI R92, RZ, 0x5, R93 ;  /* 0x00000005ff5c7819 */ /* 0x004fca000001165d */
[----:B------:R-:W2:Y:S02]  /*0090*/  SHFL.IDX PT, R0, R92, RZ, 0x1f ;  /* 0x00001fff5c007589 */ /* 0x000ea400000e0000 */
[----:B--2---:R-:W-:Y:S01]  /*00a0*/  R2UR UR8, R0 ;  /* 0x00000000000872ca */ /* 0x004fe200000e0000 */
[----:B-1--4-:R-:W-:-:S14]  /*00b0*/  BRA.U UP0, `(.L_x_0) ;  /* 0x00000001002c7547 */ /* 0x012fdc000b800000 */
[----:B------:R-:W1:Y:S02]  /*00c0*/  LDCU.64 UR6, c[0x0][0x888] ;  /* 0x00011100ff0677ac */ /* 0x000e640008000a00 */
[----:B-1----:R-:W-:-:S04]  /*00d0*/  UISETP.NE.U32.AND UP0, UPT, UR6, URZ, UPT ;  /* 0x000000ff0600728c */ /* 0x002fc8000bf05070 */
[----:B------:R-:W-:-:S09]  /*00e0*/  UISETP.NE.AND.EX UP0, UPT, UR7, URZ, UPT, UP0 ;  /* 0x000000ff0700728c */ /* 0x000fd2000bf05300 */
[----:B------:R-:W-:Y:S05]  /*00f0*/  BRA.U !UP0, `(.L_x_1) ;  /* 0x0000000108107547 */ /* 0x000fea000b800000 */
[----:B------:R-:W1:Y:S02]  /*0100*/  LDC.64 R2, c[0x0][0x888] ;  /* 0x00022200ff027b82 */ /* 0x000e640000000a00 */
[----:B-1----:R1:W5:Y:S01]  /*0110*/  LDG.E R49, desc[UR46][R2.64] ;  /* 0x0000002e02317981 */ /* 0x002362000c1e1900 */
[----:B------:R-:W-:Y:S01]  /*0120*/  HFMA2 R88, -RZ, RZ, 0, 5.9604644775390625e-08 ;  /* 0x00000001ff587431 */ /* 0x000fe200000001ff */
[----:B------:R-:W-:Y:S05]  /*0130*/  BRA `(.L_x_0) ;  /* 0x00000000000c7947 */ /* 0x000fea0003800000 */
.L_x_1:
[----:B------:R-:W1:Y:S01]  /*0140*/  LDCU UR6, c[0x0][0x880] ;  /* 0x00011000ff0677ac */ /* 0x000e620008000800 */
[----:B------:R-:W-:Y:S01]  /*0150*/  HFMA2 R88, -RZ, RZ, 0, 5.9604644775390625e-08 ;  /* 0x00000001ff587431 */ /* 0x000fe200000001ff */
[----:B-1----:R-:W-:-:S07]  /*0160*/  MOV R49, UR6 ;  /* 0x0000000600317c02 */ /* 0x002fce0008000f00 */
.L_x_0:
[----:B------:R-:W2:Y:S02]  /*0170*/  LDCU.64 UR6, c[0x0][0x8b0] ;  /* 0x00011600ff0677ac */ /* 0x000ea40008000a00 */
[----:B--2---:R-:W-:-:S04]  /*0180*/  UISETP.NE.U32.AND UP0, UPT, UR6, URZ, UPT ;  /* 0x000000ff0600728c */ /* 0x004fc8000bf05070 */
[----:B------:R-:W-:-:S09]  /*0190*/  UISETP.NE.AND.EX UP0, UPT, UR7, URZ, UPT, UP0 ;  /* 0x000000ff0700728c */ /* 0x000fd2000bf05300 */
[----:B------:R-:W-:Y:S05]  /*01a0*/  BRA.U UP0, `(.L_x_2) ;  /* 0x0000000100247547 */ /* 0x000fea000b800000 */
[----:B------:R-:W2:Y:S02]  /*01b0*/  LDCU.64 UR6, c[0x0][0x8a8] ;  /* 0x00011500ff0677ac */ /* 0x000ea40008000a00 */
[----:B--2---:R-:W-:-:S04]  /*01c0*/  UISETP.NE.U32.AND UP0, UPT, UR6, URZ, UPT ;  /* 0x000000ff0600728c */ /* 0x004fc8000bf05070 */
[----:B------:R-:W-:-:S09]  /*01d0*/  UISETP.NE.AND.EX UP0, UPT, UR7, URZ, UPT, UP0 ;  /* 0x000000ff0700728c */ /* 0x000fd2000bf05300 */
[----:B------:R-:W-:Y:S05]  /*01e0*/  BRA.U !UP0, `(.L_x_3) ;  /* 0x00000001080c7547 */ /* 0x000fea000b800000 */
[----:B-1----:R-:W1:Y:S02]  /*01f0*/  LDC.64 R2, c[0x0][0x8a8] ;  /* 0x00022a00ff027b82 */ /* 0x002e640000000a00 */
[----:B-1----:R2:W5:Y:S01]  /*0200*/  LDG.E R47, desc[UR46][R2.64] ;  /* 0x0000002e022f7981 */ /* 0x002562000c1e1900 */
[----:B------:R-:W-:Y:S05]  /*0210*/  BRA `(.L_x_2) ;  /* 0x0000000000087947 */ /* 0x000fea0003800000 */
.L_x_3:
[----:B------:R-:W2:Y:S02]  /*0220*/  LDCU UR6, c[0x0][0x8a0] ;  /* 0x00011400ff0677ac */ /* 0x000ea40008000800 */
[----:B--2---:R-:W-:Y:S02]  /*0230*/  MOV R47, UR6 ;  /* 0x00000006002f7c02 */ /* 0x004fe40008000f00 */
.L_x_2:
[----:B------:R-:W-:Y:S01]  /*0240*/  IMAD.U32 R0, RZ, RZ, UR8 ;  /* 0x00000008ff007e24 */ /* 0x000fe2000f8e00ff */
[----:B------:R-:W-:Y:S04]  /*0250*/  BSSY.RECONVERGENT B0, `(.L_x_4) ;  /* 0x000000c000007945 */ /* 0x000fe80003800200 */
[C---:B------:R-:W-:Y:S02]  /*0260*/  ISETP.NE.OR P1, PT, R0.reuse, 0x1, !P5 ;  /* 0x000000010000780c */ /* 0x040fe40006f25670 */
[----:B------:R-:W-:-:S11]  /*0270*/  ISETP.NE.OR P0, PT, R0, 0x3, !P5 ;  /* 0x000000030000780c */ /* 0x000fd60006f05670 */
[----:B------:R-:W-:Y:S05]  /*0280*/  @P1 BRA `(.L_x_5) ;  /* 0x0000000000201947 */ /* 0x000fea0003800000 */
[----:B------:R-:W3:Y:S02]  /*0290*/  LDCU.64 UR6, c[0x0][0x348] ;  /* 0x00006900ff0677ac */ /* 0x000ee40008000a00 */
[----:B---3--:R-:W-:Y:S02]  /*02a0*/  UIADD3 UR10, UP1, UPT, UR6, 0x80, URZ ;  /* 0x00000080060a7890 */ /* 0x008fe4000ff3e0ff */
[----:B------:R-:W-:Y:S02]  /*02b0*/  UIADD3 UR6, UP0, UPT, UR6, 0x180, URZ ;  /* 0x0000018006067890 */ /* 0x000fe4000ff1e0ff */
[----:B------:R-:W-:Y:S02]  /*02c0*/  UIADD3.X UR11, UPT, UPT, URZ, UR7, URZ, UP1, !UPT ;  /* 0x00000007ff0b7290 */ /* 0x000fe40008ffe4ff */
[----:B------:R-:W-:-:S07]  /*02d0*/  UIADD3.X UR7, UPT, UPT, URZ, UR7, URZ, UP0, !UPT ;  /* 0x00000007ff077290 */ /* 0x000fce00087fe4ff */
[----:B------:R3:W-:Y:S02]  /*02e0*/  UTMACCTL.PF [UR10] ;  /* 0x000000000a0079b9 */ /* 0x0007e40008040000 */
[----:B------:R3:W-:Y:S02]  /*02f0*/  UTMACCTL.PF [UR6] ;  /* 0x00000000060079b9 */ /* 0x0007e40008040000 */
[----:B---3--:R-:W-:Y:S01]  /*0300*/  NOP ;  /* 0x0000000000007918 */ /* 0x008fe20000000000 */
.L_x_5:
[----:B------:R-:W-:Y:S05]  /*0310*/  BSYNC.RECONVERGENT B0 ;  /* 0x0000000000007941 */ /* 0x000fea0003800200 */
.L_x_4:
[----:B------:R-:W-:Y:S04]  /*0320*/  BSSY.RECONVERGENT B0, `(.L_x_6) ;  /* 0x000000a000007945 */ /* 0x000fe80003800200 */
        /* <DEDUP_REMOVED lines=9> */
.L_x_7:
[----:B------:R-:W-:Y:S05]  /*03c0*/  BSYNC.RECONVERGENT B0 ;  /* 0x0000000000007941 */ /* 0x000fea0003800200 */
.L_x_6:
[----:B------:R-:W3:Y:S01]  /*03d0*/  LDCU.64 UR6, c[0x0][0x888] ;  /* 0x00011100ff0677ac */ /* 0x000ee20008000a00 */
[----:B------:R-:W-:Y:S02]  /*03e0*/  UISETP.EQ.U32.AND UP1, UPT, UR4, URZ, UPT ;  /* 0x000000ff0400728c */ /* 0x000fe4000bf22070 */
[----:B------:R-:W-:Y:S02]  /*03f0*/  UPLOP3.LUT UP2, UPT, UPT, UPT, UPT, 0x80, 0x8 ;  /* 0x000000000008789c */ /* 0x000fe40003f4f070 */
[----:B---3--:R-:W-:-:S04]  /*0400*/  UISETP.NE.U32.AND UP0, UPT, UR6, URZ, UPT ;  /* 0x000000ff0600728c */ /* 0x008fc8000bf05070 */
[----:B------:R-:W-:-:S04]  /*0410*/  UISETP.NE.AND.EX UP0, UPT, UR7, URZ, UPT, UP0 ;  /* 0x000000ff0700728c */ /* 0x000fc8000bf05300 */
[----:B------:R-:W-:-:S04]  /*0420*/  UISETP.EQ.OR.EX UP3, UPT, UR5, URZ, !UP0, UP1 ;  /* 0x000000ff0500728c */ /* 0x000fc8000c762710 */
[----:B------:R-:W-:-:S05]  /*0430*/  UP2UR UR53, UPR, URZ, 0x8 ;  /* 0x00000008ff357883 */ /* 0x000fca0008000000 */
[----:B------:R-:W-:Y:S07]  /*0440*/  BRA.U !UP3, `(.L_x_8) ;  /* 0x000000010b207547 */ /* 0x000fee000b800000 */
[----:B------:R-:W-:Y:S01]  /*0450*/  UISETP.NE.U32.AND UP2, UPT, UR4, URZ, UPT ;  /* 0x000000ff0400728c */ /* 0x000fe2000bf45070 */
[----:B-----5:R-:W-:Y:S01]  /*0460*/  FSETP.NEU.AND P0, PT, R49, RZ, PT ;  /* 0x000000ff3100720b */ /* 0x020fe20003f0d000 */
[----:B------:R-:W-:Y:S02]  /*0470*/  USEL UR4, URZ, 0xffffffff, UP0 ;  /* 0xffffffffff047887 */ /* 0x000fe40008000000 */
[----:B------:R-:W-:-:S10]  /*0480*/  UISETP.NE.AND.EX UP2, UPT, UR5, URZ, UPT, UP2 ;  /* 0x000000ff0500728c */ /* 0x000fd4000bf45320 */
[----:B------:R-:W-:Y:S01]  /*0490*/  VOTEU.ANY UP1, P0 ;  /* 0x0000000000ff7886 */ /* 0x000fe20000020100 */
[----:B------:R-:W-:-:S04]  /*04a0*/  @!UP2 USEL UR4, URZ, 0xffffffff, UP1 ;  /* 0xffffffffff04a887 */ /* 0x000fc80008800000 */
[----:B------:R-:W-:-:S04]  /*04b0*/  ULOP3.LUT UR4, UR4, 0x1, URZ, 0xc0, !UPT ;  /* 0x0000000104047892 */ /* 0x000fc8000f8ec0ff */
[----:B------:R-:W-:-:S11]  /*04c0*/  UISETP.NE.U32.AND UP2, UPT, UR4, 0x1, UPT ;  /* 0x000000010400788c */ /* 0x000fd6000bf45070 */
.L_x_8:
[----:B-12---:R-:W1:Y:S01]  /*04d0*/  SHFL.IDX PT, R2, R92, RZ, 0x1f ;  /* 0x00001fff5c027589 */ /* 0x006e6200000e0000 */
[----:B------:R-:W-:-:S04]  /*04e0*/  UISETP.NE.AND UP1, UPT, UR8, 0x2, UPT ;  /* 0x000000020800788c */ /* 0x000fc8000bf25270 */
[----:B------:R-:W-:Y:S01]  /*04f0*/  USEL UR6, URZ, 0x1, UP1 ;  /* 0x00000001ff067887 */ /* 0x000fe20008800000 */
[----:B-1----:R-:W-:-:S13]  /*0500*/  ISETP.NE.AND P0, PT, R2, RZ, PT ;  /* 0x000000ff0200720c */ /* 0x002fda0003f05270 */
[----:B------:R-:W-:Y:S05]  /*0510*/  @P0 BRA `(.L_x_9) ;  /* 0x0000000000500947 */ /* 0x000fea0003800000 */
[----:B------:R-:W1:Y:S01]  /*0520*/  S2UR UR5, SR_CgaCtaId ;  /* 0x00000000000579c3 */ /* 0x000e620000008800 */
[----:B------:R-:W-:Y:S01]  /*0530*/  UMOV UR7, 0x400 ;  /* 0x0000040000077882 */ /* 0x000fe20000000000 */
[----:B------:R-:W-:Y:S01]  /*0540*/  UMOV UR4, 0x1 ;  /* 0x0000000100047882 */ /* 0x000fe20000000000 */
[----:B------:R-:W-:Y:S01]  /*0550*/  ELECT P0, URZ, PT ;  /* 0x0000000000ff782f */ /* 0x000fe20003800000 */
[----:B------:R-:W-:-:S04]  /*0560*/  UIADD3 UR10, UPT, UPT, -UR4, 0x100000, URZ ;  /* 0x00100000040a7890 */ /* 0x000fc8000fffe1ff */
[----:B------:R-:W-:Y:S02]  /*0570*/  USHF.L.U32 UR11, UR10, 0xb, URZ ;  /* 0x0000000b0a0b7899 */ /* 0x000fe400080006ff */
[----:B------:R-:W-:Y:S02]  /*0580*/  USHF.L.U32 UR10, UR10, 0x1, URZ ;  /* 0x000000010a0a7899 */ /* 0x000fe400080006ff */
[----:B-1----:R-:W-:Y:S01]  /*0590*/  ULEA UR5, UR5, UR7, 0x18 ;  /* 0x0000000705057291 */ /* 0x002fe2000f8ec0ff */
[----:B------:R-:W1:Y:S11]  /*05a0*/  FENCE.VIEW.ASYNC.S ;  /* 0x00000000000073c6 */ /* 0x000e760000000000 */
[----:B-1----:R1:W2:Y:S01]  /*05b0*/  SYNCS.EXCH.64 URZ, [UR5], UR10 ;  /* 0x0000000a05ff75b2 */ /* 0x0022a20008000100 */
[----:B------:R1:W3:Y:S01]  /*05c0*/  SYNCS.EXCH.64 URZ, [UR5+0x28], UR10 ;  /* 0x0000280a05ff75b2 */ /* 0x0002e20008000100 */
[----:B------:R1:W4:Y:S01]  /*05d0*/  SYNCS.EXCH.64 URZ, [UR5+0x8], UR10 ;  /* 0x0000080a05ff75b2 */ /* 0x0003220008000100 */
[----:B------:R1:W1:Y:S01]  /*05e0*/  SYNCS.EXCH.64 URZ, [UR5+0x30], UR10 ;  /* 0x0000300a05ff75b2 */ /* 0x0002620008000100 */
[----:B------:R1:W1:Y:S01]  /*05f0*/  SYNCS.EXCH.64 URZ, [UR5+0x10], UR10 ;  /* 0x0000100a05ff75b2 */ /* 0x0002620008000100 */
[----:B------:R1:W1:Y:S01]  /*0600*/  SYNCS.EXCH.64 URZ, [UR5+0x38], UR10 ;  /* 0x0000380a05ff75b2 */ /* 0x0002620008000100 */
[----:B------:R1:W1:Y:S01]  /*0610*/  SYNCS.EXCH.64 URZ, [UR5+0x18], UR10 ;  /* 0x0000180a05ff75b2 */ /* 0x0002620008000100 */
[----:B------:R1:W1:Y:S01]  /*0620*/  SYNCS.EXCH.64 URZ, [UR5+0x40], UR10 ;  /* 0x0000400a05ff75b2 */ /* 0x0002620008000100 */
[----:B------:R1:W1:Y:S01]  /*0630*/  SYNCS.EXCH.64 URZ, [UR5+0x20], UR10 ;  /* 0x0000200a05ff75b2 */ /* 0x0002620008000100 */
[----:B------:R1:W1:Y:S01]  /*0640*/  SYNCS.EXCH.64 URZ, [UR5+0x48], UR10 ;  /* 0x0000480a05ff75b2 */ /* 0x0002620008000100 */
[----:B------:R-:W-:Y:S01]  /*0650*/  NOP ;  /* 0x0000000000007918 */ /* 0x000fe20000000000 */
.L_x_9:
[----:B------:R-:W2:Y:S01]  /*0660*/  SHFL.IDX PT, R2, R92, RZ, 0x1f ;  /* 0x00001fff5c027589 */ /* 0x000ea200000e0000 */
[----:B------:R-:W-:Y:S01]  /*0670*/  NOP ;  /* 0x0000000000007918 */ /* 0x000fe20000000000 */
[----:B--2---:R-:W-:-:S13]  /*0680*/  ISETP.NE.AND P0, PT, R2, 0x1, PT ;  /* 0x000000010200780c */ /* 0x004fda0003f05270 */
[----:B------:R-:W-:Y:S05]  /*0690*/  @P0 BRA `(.L_x_10) ;  /* 0x0000000000500947 */ /* 0x000fea0003800000 */
[----:B------:R-:W2:Y:S01]  /*06a0*/  S2UR UR7, SR_CgaCtaId ;  /* 0x00000000000779c3 */ /* 0x000ea20000008800 */
[----:B------:R-:W-:Y:S01]  /*06b0*/  UMOV UR9, 0x400 ;  /* 0x0000040000097882 */ /* 0x000fe20000000000 */
[----:B-1----:R-:W-:Y:S01]  /*06c0*/  UMOV UR5, 0x20 ;  /* 0x0000002000057882 */ /* 0x002fe20000000000 */
[----:B------:R-:W-:Y:S01]  /*06d0*/  UMOV UR4, 0x80 ;  /* 0x0000008000047882 */ /* 0x000fe20000000000 */
[----:B------:R-:W-:-:S04]  /*06e0*/  UIADD3 UR10, UPT, UPT, -UR5, 0x100000, URZ ;  /* 0x00100000050a7890 */ /* 0x000fc8000fffe1ff */
[----:B------:R-:W-:Y:S02]  /*06f0*/  USHF.L.U32 UR11, UR10, 0xb, URZ ;  /* 0x0000000b0a0b7899 */ /* 0x000fe400080006ff */
[----:B------:R-:W-:Y:S02]  /*0700*/  USHF.L.U32 UR10, UR10, 0x1, URZ ;  /* 0x000000010a0a7899 */ /* 0x000fe400080006ff */
[----:B------:R-:W-:-:S04]  /*0710*/  UIADD3 UR4, UPT, UPT, -UR4, 0x100000, URZ ;  /* 0x0010000004047890 */ /* 0x000fc8000fffe1ff */
[----:B------:R-:W-:Y:S02]  /*0720*/  USHF.L.U32 UR5, UR4, 0xb, URZ ;  /* 0x0000000b04057899 */ /* 0x000fe400080006ff */
[----:B------:R-:W-:Y:S01]  /*0730*/  USHF.L.U32 UR4, UR4, 0x1, URZ ;  /* 0x0000000104047899 */ /* 0x000fe200080006ff */
[----:B------:R-:W-:Y:S01]  /*0740*/  ELECT P0, URZ, PT ;  /* 0x0000000000ff782f */ /* 0x000fe20003800000 */
[----:B--2---:R-:W-:Y:S01]  /*0750*/  ULEA UR7, UR7, UR9, 0x18 ;  /* 0x0000000907077291 */ /* 0x004fe2000f8ec0ff */
[----:B------:R-:W1:Y:S11]  /*0760*/  FENCE.VIEW.ASYNC.S ;  /* 0x00000000000073c6 */ /* 0x000e760000000000 */
[----:B-1----:R2:W1:Y:S01]  /*0770*/  SYNCS.EXCH.64 URZ, [UR7+0x50], UR10 ;  /* 0x0000500a07ff75b2 */ /* 0x0024620008000100 */
[----:B------:R2:W1:Y:S01]  /*0780*/  SYNCS.EXCH.64 URZ, [UR7+0x68], UR4 ;  /* 0x0000680407ff75b2 */ /* 0x0004620008000100 */
[----:B------:R2:W1:Y:S01]  /*0790*/  SYNCS.EXCH.64 URZ, [UR7+0x58], UR10 ;  /* 0x0000580a07ff75b2 */ /* 0x0004620008000100 */
[----:B------:R2:W1:Y:S01]  /*07a0*/  SYNCS.EXCH.64 URZ, [UR7+0x70], UR4 ;  /* 0x0000700407ff75b2 */ /* 0x0004620008000100 */
[----:B------:R2:W1:Y:S01]  /*07b0*/  SYNCS.EXCH.64 URZ, [UR7+0x60], UR10 ;  /* 0x0000600a07ff75b2 */ /* 0x0004620008000100 */
[----:B------:R2:W1:Y:S02]  /*07c0*/  SYNCS.EXCH.64 URZ, [UR7+0x78], UR4 ;  /* 0x0000780407ff75b2 */ /* 0x0004640008000100 */
[----:B--2---:R-:W-:Y:S01]  /*07d0*/  NOP ;  /* 0x0000000000007918 */ /* 0x004fe20000000000 */
.L_x_10:
[----:B------:R-:W2:Y:S01]  /*07e0*/  SHFL.IDX PT, R2, R92, RZ, 0x1f ;  /* 0x00001fff5c027589 */ /* 0x000ea200000e0000 */
[----:B------:R-:W-:Y:S01]  /*07f0*/  NOP ;  /* 0x0000000000007918 */ /* 0x000fe20000000000 */
[----:B--2---:R-:W-:-:S13]  /*0800*/  ISETP.NE.AND P0, PT, R2, 0x3, PT ;  /* 0x000000030200780c */ /* 0x004fda0003f05270 */
[----:B------:R-:W-:Y:S05]  /*0810*/  @P0 BRA `(.L_x_11) ;  /* 0x0000000000300947 */ /* 0x000fea0003800000 */
[----:B-1----:R-:W1:Y:S01]  /*0820*/  S2UR UR5, SR_CgaCtaId ;  /* 0x00000000000579c3 */ /* 0x002e620000008800 */
        /* <DEDUP_REMOVED lines=8> */
[----:B-1----:R2:W1:Y:S01]  /*08b0*/  SYNCS.EXCH.64 URZ, [UR5+0x80], UR10 ;  /* 0x0000800a05ff75b2 */ /* 0x0024620008000100 */
[----:B------:R2:W1:Y:S02]  /*08c0*/  SYNCS.EXCH.64 URZ, [UR5+0x88], UR10 ;  /* 0x0000880a05ff75b2 */ /* 0x0004640008000100 */
[----:B--2---:R-:W-:Y:S01]  /*08d0*/  NOP ;  /* 0x0000000000007918 */ /* 0x004fe20000000000 */
.L_x_11:
[----:B------:R-:W2:Y:S01]  /*08e0*/  SHFL.IDX PT, R2, R92, RZ, 0x1f ;  /* 0x00001fff5c027589 */ /* 0x000ea200000e0000 */
[----:B------:R-:W-:Y:S01]  /*08f0*/  NOP ;  /* 0x0000000000007918 */ /* 0x000fe20000000000 */
[----:B--2---:R-:W-:-:S13]  /*0900*/  ISETP.NE.AND P0, PT, R2, 0x4, PT ;  /* 0x000000040200780c */ /* 0x004fda0003f05270 */
[----:B------:R-:W-:Y:S05]  /*0910*/  @P0 BRA `(.L_x_12) ;  /* 0x00000000004c0947 */ /* 0x000fea0003800000 */
[----:B-1----:R-:W1:Y:S01]  /*0920*/  S2UR UR5, SR_CgaCtaId ;  /* 0x00000000000579c3 */ /* 0x002e620000008800 */
[----:B------:R-:W-:Y:S01]  /*0930*/  UMOV UR9, 0x100 ;  /* 0x0000010000097882 */ /* 0x000fe20000000000 */
[----:B------:R-:W-:Y:S01]  /*0940*/  UMOV UR7, 0x400 ;  /* 0x0000040000077882 */ /* 0x000fe20000000000 */
[----:B------:R-:W-:Y:S01]  /*0950*/  USEL UR9, UR9, 0xe0, UP2 ;  /* 0x000000e009097887 */ /* 0x000fe20009000000 */
[----:B------:R-:W-:Y:S01]  /*0960*/  UMOV UR4, 0x1 ;  /* 0x0000000100047882 */ /* 0x000fe20000000000 */
[----:B------:R-:W-:Y:S01]  /*0970*/  ELECT P0, URZ, PT ;  /* 0x0000000000ff782f */ /* 0x000fe20003800000 */
[----:B------:R-:W-:-:S04]  /*0980*/  UIADD3 UR10, UPT, UPT, -UR4, 0x100000, URZ ;  /* 0x00100000040a7890 */ /* 0x000fc8000fffe1ff */
[----:B------:R-:W-:Y:S02]  /*0990*/  USHF.L.U32 UR11, UR10, 0xb, URZ ;  /* 0x0000000b0a0b7899 */ /* 0x000fe400080006ff */
[----:B------:R-:W-:Y:S02]  /*09a0*/  USHF.L.U32 UR10, UR10, 0x1, URZ ;  /* 0x000000010a0a7899 */ /* 0x000fe400080006ff */
[----:B------:R-:W-:-:S04]  /*09b0*/  UIADD3 UR12, UPT, UPT, -UR9, 0x100000, URZ ;  /* 0x00100000090c7890 */ /* 0x000fc8000fffe1ff */
[----:B------:R-:W-:Y:S02]  /*09c0*/  USHF.L.U32 UR13, UR12, 0xb, URZ ;  /* 0x0000000b0c0d7899 */ /* 0x000fe400080006ff */
[----:B------:R-:W-:Y:S02]  /*09d0*/  USHF.L.U32 UR12, UR12, 0x1, URZ ;  /* 0x000000010c0c7899 */ /* 0x000fe400080006ff */
[----:B-1----:R-:W-:Y:S01]  /*09e0*/  ULEA UR5, UR5, UR7, 0x18 ;  /* 0x0000000705057291 */ /* 0x002fe2000f8ec0ff */
[----:B------:R-:W1:Y:S11]  /*09f0*/  FENCE.VIEW.ASYNC.S ;  /* 0x00000000000073c6 */ /* 0x000e760000000000 */
[----:B-1----:R2:W1:Y:S01]  /*0a00*/  SYNCS.EXCH.64 URZ, [UR5+0x90], UR10 ;  /* 0x0000900a05ff75b2 */ /* 0x0024620008000100 */
[----:B------:R2:W1:Y:S01]  /*0a10*/  SYNCS.EXCH.64 URZ, [UR5+0xa0], UR12 ;  /* 0x0000a00c05ff75b2 */ /* 0x0004620008000100 */
[----:B------:R2:W1:Y:S01]  /*0a20*/  SYNCS.EXCH.64 URZ, [UR5+0x98], UR10 ;  /* 0x0000980a05ff75b2 */ /* 0x0004620008000100 */
[----:B------:R2:W1:Y:S02]  /*0a30*/  SYNCS.EXCH.64 URZ, [UR5+0xa8], UR12 ;  /* 0x0000a80c05ff75b2 */ /* 0x0004640008000100 */
[----:B--2---:R-:W-:Y:S01]  /*0a40*/  NOP ;  /* 0x0000000000007918 */ /* 0x004fe20000000000 */
.L_x_12:
        /* <DEDUP_REMOVED lines=22> */
[----:B------:R2:W1:Y:S01]  /*0bb0*/  SYNCS.EXCH.64 URZ, [UR7+0xe0], UR4 ;  /* 0x0000e00407ff75b2 */ /* 0x0004620008000100 */
[----:B------:R2:W1:Y:S01]  /*0bc0*/  SYNCS.EXCH.64 URZ, [UR7+0xc8], UR10 ;  /* 0x0000c80a07ff75b2 */ /* 0x0004620008000100 */
[----:B------:R2:W1:Y:S02]  /*0bd0*/  SYNCS.EXCH.64 URZ, [UR7+0xe8], UR4 ;  /* 0x0000e80407ff75b2 */ /* 0x0004640008000100 */
[----:B--2---:R-:W-:Y:S01]  /*0be0*/  NOP ;  /* 0x0000000000007918 */ /* 0x004fe20000000000 */
.L_x_13:
        /* <DEDUP_REMOVED lines=18> */
.L_x_14:
[----:B-1----:R-:W1:Y:S01]  /*0d10*/  S2UR UR5, SR_CTAID.X ;  /* 0x00000000000579c3 */ /* 0x002e620000002500 */
[----:B------:R-:W-:-:S05]  /*0d20*/  CS2R.32 R87, SR_CgaSize ;  /* 0x0000000000577805 */ /* 0x000fca0000008a00 */
[----:B------:R-:W-:-:S05]  /*0d30*/  IMAD R87, R87, -0xa0, RZ ;  /* 0xffffff6057577824 */ /* 0x000fca00078e02ff */
[----:B------:R-:W-:-:S14]  /*0d40*/  R2UR UR9, R87 ;  /* 0x00000000570972ca */ /* 0x000fdc00000e0000 */
[----:B------:R-:W2:Y:S01]  /*0d50*/  LDCU UR9, c[0x0][UR9+0x2b0] ;  /* 0x00005600090977ac */ /* 0x000ea20008000800 */
[----:B------:R-:W-:Y:S01]  /*0d60*/  NOP ;  /* 0x0000000000007918 */ /* 0x000fe20000000000 */
[----:B------:R-:W-:-:S05]  /*0d70*/  CS2R.32 R87, SR_CgaSize ;  /* 0x0000000000577805 */ /* 0x000fca0000008a00 */
[----:B------:R-:W-:-:S05]  /*0d80*/  IMAD R87, R87, -0xa0, RZ ;  /* 0xffffff6057577824 */ /* 0x000fca00078e02ff */
[----:B------:R-:W-:-:S14]  /*0d90*/  R2UR UR7, R87 ;  /* 0x00000000570772ca */ /* 0x000fdc00000e0000 */
[----:B------:R-:W3:Y:S01]  /*0da0*/  LDCU UR7, c[0x0][UR7+0x2b4] ;  /* 0x00005680070777ac */ /* 0x000ee20008000800 */
[----:B------:R-:W4:Y:S08]  /*0db0*/  S2UR UR4, SR_CTAID.Y ;  /* 0x00000000000479c3 */ /* 0x000f300000002600 */
[----:B------:R-:W3:Y:S01]  /*0dc0*/  LDC R10, c[0x0][0xb24] ;  /* 0x0002c900ff0a7b82 */ /* 0x000ee20000000800 */
[----:B-1----:R-:W-:-:S02]  /*0dd0*/  I2FP.F32.U32 R87, UR5 ;  /* 0x0000000500577c45 */ /* 0x002fc40008201000 */
[----:B------:R-:W-:-:S05]  /*0de0*/  CS2R.32 R3, SR_CgaSize ;  /* 0x0000000000037805 */ /* 0x000fca0000008a00 */
[----:B------:R-:W-:-:S06]  /*0df0*/  IMAD R3, R3, -0xa0, RZ ;  /* 0xffffff6003037824 */ /* 0x000fcc00078e02ff */
[----:B------:R-:W1:Y:S01]  /*0e00*/  LDC R3, c[0x0][R3+0x2a0] ;  /* 0x0000a80003037b82 */ /* 0x000e620000000800 */
[----:B------:R-:W-:Y:S01]  /*0e10*/  MOV R15, UR5 ;  /* 0x00000005000f7c02 */ /* 0x000fe20008000f00 */
[----:B--2---:R-:W-:Y:S01]  /*0e20*/  FMUL R87, R87, UR9 ;  /* 0x0000000957577c20 */ /* 0x004fe20008400000 */
[----:B----4-:R-:W-:Y:S02]  /*0e30*/  I2FP.F32.U32 R86, UR4 ;  /* 0x0000000400567c45 */ /* 0x010fe40008201000 */
[----:B------:R-:W-:-:S05]  /*0e40*/  CS2R.32 R2, SR_CgaSize ;  /* 0x0000000000027805 */ /* 0x000fca0000008a00 */
[----:B------:R-:W-:-:S06]  /*0e50*/  IMAD R2, R2, -0xa0, RZ ;  /* 0xffffff6002027824 */ /* 0x000fcc00078e02ff */
[----:B------:R-:W2:Y:S01]  /*0e60*/  LDC R2, c[0x0][R2+0x2a4] ;  /* 0x0000a90002027b82 */ /* 0x000ea20000000800 */
[----:B------:R-:W-:Y:S01]  /*0e70*/  MOV R14, UR4 ;  /* 0x00000004000e7c02 */ /* 0x000fe20008000f00 */
[----:B------:R-:W4:Y:S01]  /*0e80*/  F2I.U32.TRUNC.NTZ R87, R87 ;  /* 0x0000005700577305 */ /* 0x000f22000020f000 */
[----:B---3--:R-:W-:-:S05]  /*0e90*/  FMUL R86, R86, UR7 ;  /* 0x0000000756567c20 */ /* 0x008fca0008400000 */
[----:B------:R-:W-:Y:S01]  /*0ea0*/  BAR.SYNC.DEFER_BLOCKING 0x0 ;  /* 0x0000000000007b1d */ /* 0x000fe20000010000 */
[----:B------:R-:W-:-:S05]  /*0eb0*/  ISETP.GE.AND P0, PT, R10, 0x1, PT ;  /* 0x000000010a00780c */ /* 0x000fca0003f06270 */
[----:B------:R-:W3:Y:S02]  /*0ec0*/  F2I.U32.TRUNC.NTZ R86, R86 ;  /* 0x0000005600567305 */ /* 0x000ee4000020f000 */
[----:B------:R-:W2:Y:S01]  /*0ed0*/  S2UR UR36, SR_CTAID.Z ;  /* 0x00000000002479c3 */ /* 0x000ea20000002700 */
[----:B----4-:R-:W-:-:S05]  /*0ee0*/  IADD3 R87, PT, PT, -R87, RZ, RZ ;  /* 0x000000ff57577210 */ /* 0x010fca0007ffe1ff */
[----:B-1----:R-:W-:Y:S01]  /*0ef0*/  IMAD R87, R3, R87, UR5 ;  /* 0x0000000503577e24 */ /* 0x002fe2000f8e0257 */
[----:B---3--:R-:W-:-:S05]  /*0f00*/  IADD3 R86, PT, PT, -R86, RZ, RZ ;  /* 0x000000ff56567210 */ /* 0x008fca0007ffe1ff */
[----:B--2---:R-:W-:Y:S01]  /*0f10*/  IMAD R86, R2, R86, UR4 ;  /* 0x0000000402567e24 */ /* 0x004fe2000f8e0256 */
[----:B------:R-:W-:Y:S06]  /*0f20*/  @!P0 BRA `(.L_x_15) ;  /* 0x0000000000b88947 */ /* 0x000fec0003800000 */
[----:B------:R-:W1:Y:S01]  /*0f30*/  LDC.64 R4, c[0x0][0xb18] ;  /* 0x0002c600ff047b82 */ /* 0x000e620000000a00 */
[----:B------:R-:W-:-:S07]  /*0f40*/  ISETP.NE.AND P0, PT, R10, 0x1, PT ;  /* 0x000000010a00780c */ /* 0x000fce0003f05270 */
[----:B------:R-:W2:Y:S08]  /*0f50*/  LDC R9, c[0x0][0xb0c] ;  /* 0x0002c300ff097b82 */ /* 0x000eb00000000800 */
[----:B------:R-:W3:Y:S08]  /*0f60*/  LDC R12, c[0x0][0x370] ;  /* 0x0000dc00ff0c7b82 */ /* 0x000ef00000000800 */
[----:B------:R-:W4:Y:S01]  /*0f70*/  LDC R11, c[0x0][0x374] ;  /* 0x0000dd00ff0b7b82 */ /* 0x000f220000000800 */
[----:B-1----:R-:W-:-:S07]  /*0f80*/  ISETP.NE.AND P1, PT, R4, 0x1, PT ;  /* 0x000000010400780c */ /* 0x002fce0003f25270 */
[----:B------:R-:W3:Y:S01]  /*0f90*/  LDC.64 R6, c[0x0][0xb10] ;  /* 0x0002c400ff067b82 */ /* 0x000ee20000000a00 */
[----:B--2---:R-:W-:-:S07]  /*0fa0*/  ISETP.NE.AND P2, PT, R9, 0x1, PT ;  /* 0x000000010900780c */ /* 0x004fce0003f45270 */
[----:B------:R-:W1:Y:S08]  /*0fb0*/  LDC R8, c[0x0][0xb20] ;  /* 0x0002c800ff087b82 */ /* 0x000e700000000800 */
[----:B------:R-:W2:Y:S01]  /*0fc0*/  LDC.64 R2, c[0x0][0xb28] ;  /* 0x0002ca00ff027b82 */ /* 0x000ea20000000a00 */
[----:B----4-:R-:W-:-:S04]  /*0fd0*/  IMAD.HI.U32 R13, R11, R5, RZ ;  /* 0x000000050b0d7227 */ /* 0x010fc800078e00ff */
[----:B------:R-:W-:-:S04]  /*0fe0*/  IMAD.HI.U32 R5, R14, R5, RZ ;  /* 0x000000050e057227 */ /* 0x000fc800078e00ff */
[----:B---3--:R-:W-:-:S05]  /*0ff0*/  IMAD.HI.U32 R16, R12, R6, RZ ;  /* 0x000000060c107227 */ /* 0x008fca00078e00ff */
[-C--:B------:R-:W-:Y:S01]  /*1000*/  @P2 SHF.R.U32.HI R12, RZ, R7.reuse, R16 ;  /* 0x00000007ff0c2219 */ /* 0x080fe20000011610 */
[----:B------:R-:W-:Y:S01]  /*1010*/  IMAD.HI.U32 R16, R15, R6, RZ ;  /* 0x000000060f107227 */ /* 0x000fe200078e00ff */
[-C--:B-1----:R-:W-:Y:S02]  /*1020*/  @P1 SHF.R.U32.HI R11, RZ, R8.reuse, R13 ;  /* 0x00000008ff0b1219 */ /* 0x082fe4000001160d */
[----:B------:R-:W-:Y:S02]  /*1030*/  SHF.R.U32.HI R5, RZ, R8, R5 ;  /* 0x00000008ff057219 */ /* 0x000fe40000011605 */
[----:B------:R-:W-:Y:S02]  /*1040*/  SHF.R.U32.HI R16, RZ, R7, R16 ;  /* 0x00000007ff107219 */ /* 0x000fe40000011610 */
[----:B------:R-:W-:Y:S01]  /*1050*/  SEL R5, R14, R5, !P1 ;  /* 0x000000050e057207 */ /* 0x000fe20004800000 */
[----:B--2---:R-:W-:Y:S01]  /*1060*/  IMAD.HI.U32 R13, R11, R2, RZ ;  /* 0x000000020b0d7227 */ /* 0x004fe200078e00ff */
[----:B------:R-:W-:-:S03]  /*1070*/  SEL R16, R15, R16, !P2 ;  /* 0x000000100f107207 */ /* 0x000fc60005000000 */
[----:B------:R-:W-:Y:S01]  /*1080*/  IMAD.HI.U32 R6, R12, R2, RZ ;  /* 0x000000020c067227 */ /* 0x000fe200078e00ff */
[----:B------:R-:W-:-:S04]  /*1090*/  @P0 SHF.R.U32.HI R11, RZ, R3, R13 ;  /* 0x00000003ff0b0219 */ /* 0x000fc8000001160d */
[----:B------:R-:W-:Y:S01]  /*10a0*/  @P0 SHF.R.U32.HI R12, RZ, R3, R6 ;  /* 0x00000003ff0c0219 */ /* 0x000fe20000011606 */
[----:B------:R-:W-:-:S04]  /*10b0*/  IMAD R11, R11, R10, RZ ;  /* 0x0000000a0b0b7224 */ /* 0x000fc800078e02ff */
[----:B------:R-:W-:Y:S01]  /*10c0*/  IMAD R6, R12, R10, RZ ;  /* 0x0000000a0c067224 */ /* 0x000fe200078e02ff */
[----:B------:R-:W-:-:S04]  /*10d0*/  ISETP.GE.AND P1, PT, R5, R11, PT ;  /* 0x0000000b0500720c */ /* 0x000fc80003f26270 */
[----:B------:R-:W-:Y:S01]  /*10e0*/  ISETP.GE.OR P1, PT, R16, R6, P1 ;  /* 0x000000061000720c */ /* 0x000fe20000f26670 */
[----:B------:R-:W-:-:S05]  /*10f0*/  IMAD.HI.U32 R6, R5, R2, RZ ;  /* 0x0000000205067227 */ /* 0x000fca00078e00ff */
[----:B------:R-:W-:-:S04]  /*1100*/  SHF.R.U32.HI R6, RZ, R3, R6 ;  /* 0x00000003ff067219 */ /* 0x000fc80000011606 */
[----:B------:R-:W-:-:S03]  /*1110*/  SEL R6, R5, R6, !P0 ;  /* 0x0000000605067207 */ /* 0x000fc60004000000 */
[----:B------:R-:W-:Y:S01]  /*1120*/  @!P1 IMAD.HI.U32 R7, R16, R2, RZ ;  /* 0x0000000210079227 */ /* 0x000fe200078e00ff */
[----:B------:R-:W-:-:S04]  /*1130*/  IADD3 R2, PT, PT, -R6, RZ, RZ ;  /* 0x000000ff06027210 */ /* 0x000fc80007ffe1ff */
[----:B------:R-:W-:Y:S01]  /*1140*/  @!P1 SHF.R.U32.HI R3, RZ, R3, R7 ;  /* 0x00000003ff039219 */ /* 0x000fe20000011607 */
[----:B------:R-:W-:Y:S01]  /*1150*/  IMAD R2, R10, R2, R5 ;  /* 0x000000020a027224 */ /* 0x000fe200078e0205 */
[----:B------:R-:W-:Y:S02]  /*1160*/  IADD3 R7, PT, PT, -R5, RZ, RZ ;  /* 0x000000ff05077210 */ /* 0x000fe40007ffe1ff */
[----:B------:R-:W-:-:S03]  /*1170*/  @!P1 SEL R3, R16, R3, !P0 ;  /* 0x0000000310039207 */ /* 0x000fc60004000000 */
[----:B------:R-:W-:Y:S02]  /*1180*/  IMAD R7, R4, R7, R14 ;  /* 0x0000000704077224 */ /* 0x000fe400078e020e */
[--C-:B------:R-:W-:Y:S02]  /*1190*/  @!P1 IMAD.IADD R6, R6, 0x1, -R3.reuse ;  /* 0x0000000106069824 */ /* 0x100fe400078e0a03 */
[----:B------:R-:W-:Y:S01]  /*11a0*/  @!P1 IMAD R3, R2, R12, R3 ;  /* 0x0000000c02039224 */ /* 0x000fe200078e0203 */
[----:B------:R-:W-:Y:S01]  /*11b0*/  IADD3 R2, PT, PT, -R16, RZ, RZ ;  /* 0x000000ff10027210 */ /* 0x000fe20007ffe1ff */
[----:B------:R-:W-:Y:S02]  /*11c0*/  @!P1 IMAD R5, R6, R10, R16 ;  /* 0x0000000a06059224 */ /* 0x000fe400078e0210 */
[----:B------:R-:W-:Y:S02]  /*11d0*/  @!P1 IMAD.MOV.U32 R16, RZ, RZ, R3 ;  /* 0x000000ffff109224 */ /* 0x000fe400078e0003 */
[----:B------:R-:W-:-:S02]  /*11e0*/  IMAD R2, R9, R2, R15 ;  /* 0x0000000209027224 */ /* 0x000fc400078e020f */
[----:B------:R-:W-:Y:S02]  /*11f0*/  IMAD R14, R5, R4, R7 ;  /* 0x00000004050e7224 */ /* 0x000fe400078e0207 */
[----:B------:R-:W-:Y:S02]  /*1200*/  IMAD R15, R16, R9, R2 ;  /* 0x00000009100f7224 */ /* 0x000fe400078e0202 */
.L_x_15:
[----:B------:R-:W1:Y:S01]  /*1210*/  LDCU UR4, c[0x0][0xb30] ;  /* 0x00016600ff0477ac */ /* 0x000e620008000800 */
[----:B------:R-:W2:Y:S08]  /*1220*/  S2UR UR37, SR_CgaCtaId ;  /* 0x00000000002579c3 */ /* 0x000eb00000008800 */
[----:B------:R-:W3:Y:S01]  /*1230*/  LDC R40, c[0x0][0xb24] ;  /* 0x0002c900ff287b82 */ /* 0x000ee20000000800 */
[----:B-1----:R-:W-:-:S09]  /*1240*/  UISETP.NE.AND UP1, UPT, UR4, 0x1, UPT ;  /* 0x000000010400788c */ /* 0x002fd2000bf25270 */
[----:B--2---:R-:W-:Y:S05]  /*1250*/  BRA.U UP1, `(.L_x_16) ;  /* 0x0000000101407547 */ /* 0x004fea000b800000 */
[----:B------:R-:W1:Y:S08]  /*1260*/  LDC.64 R4, c[0x0][0xb10] ;  /* 0x0002c400ff047b82 */ /* 0x000e700000000a00 */
[----:B------:R-:W2:Y:S08]  /*1270*/  LDC.64 R2, c[0x0][0xb18] ;  /* 0x0002c600ff027b82 */ /* 0x000eb00000000a00 */
[----:B------:R-:W4:Y:S08]  /*1280*/  LDC R6, c[0x0][0xb20] ;  /* 0x0002c800ff067b82 */ /* 0x000f300000000800 */
[----:B------:R-:W3:Y:S01]  /*1290*/  LDC R7, c[0x0][0xb0c] ;  /* 0x0002c300ff077b82 */ /* 0x000ee20000000800 */
[----:B-1----:R-:W-:-:S05]  /*12a0*/  IMAD.HI.U32 R4, R15, R4, RZ ;  /* 0x000000040f047227 */ /* 0x002fca00078e00ff */
[----:B------:R-:W-:Y:S01]  /*12b0*/  SHF.R.U32.HI R4, RZ, R5, R4 ;  /* 0x00000005ff047219 */ /* 0x000fe20000011604 */
[----:B--2---:R-:W-:Y:S01]  /*12c0*/  IMAD.HI.U32 R3, R14, R3, RZ ;  /* 0x000000030e037227 */ /* 0x004fe200078e00ff */
[----:B------:R-:W-:-:S04]  /*12d0*/  ISETP.NE.AND P0, PT, R2, 0x1, PT ;  /* 0x000000010200780c */ /* 0x000fc80003f05270 */
[----:B----4-:R-:W-:-:S04]  /*12e0*/  SHF.R.U32.HI R3, RZ, R6, R3 ;  /* 0x00000006ff037219 */ /* 0x010fc80000011603 */
[----:B------:R-:W-:Y:S02]  /*12f0*/  SEL R3, R14, R3, !P0 ;  /* 0x000000030e037207 */ /* 0x000fe40004000000 */
[----:B---3--:R-:W-:-:S04]  /*1300*/  ISETP.NE.AND P1, PT, R7, 0x1, PT ;  /* 0x000000010700780c */ /* 0x008fc80003f25270 */
[----:B------:R-:W-:-:S05]  /*1310*/  SEL R4, R15, R4, !P1 ;  /* 0x000000040f047207 */ /* 0x000fca0004800000 */
[----:B------:R-:W-:Y:S02]  /*1320*/  IMAD.IADD R5, R3, 0x1, -R4 ;  /* 0x0000000103057824 */ /* 0x000fe400078e0a04 */
[----:B------:R-:W-:Y:S02]  /*1330*/  IMAD.IADD R3, R4, 0x1, -R3 ;  /* 0x0000000104037824 */ /* 0x000fe400078e0a03 */
[----:B------:R-:W-:Y:S02]  /*1340*/  IMAD R15, R5, R7, R15 ;  /* 0x00000007050f7224 */ /* 0x000fe400078e020f */
[----:B------:R-:W-:-:S07]  /*1350*/  IMAD R14, R3, R2, R14 ;  /* 0x00000002030e7224 */ /* 0x000fce00078e020e */
.L_x_16:
[----:B------:R-:W-:Y:S01]  /*1360*/  BAR.SYNC.DEFER_BLOCKING 0x0 ;  /* 0x0000000000007b1d */ /* 0x000fe20000010000 */
[----:B------:R-:W-:Y:S01]  /*1370*/  UISETP.NE.AND UP1, UPT, UR8, 0x2, UPT ;  /* 0x000000020800788c */ /* 0x000fe2000bf25270 */
[----:B------:R-:W-:Y:S02]  /*1380*/  ISETP.NE.OR P5, PT, R0, 0x2, !P5 ;  /* 0x000000020000780c */ /* 0x000fe40006fa5670 */
[----:B------:R-:W-:-:S06]  /*1390*/  LOP3.LUT R2, R93, 0x1f, RZ, 0xc0, !PT ;  /* 0x0000001f5d027812 */ /* 0x000fcc00078ec0ff */
[----:B------:R-:W-:Y:S05]  /*13a0*/  BRA.U UP1, `(.L_x_17) ;  /* 0x0000001101807547 */ /* 0x000fea000b800000 */
[----:B------:R-:W1:Y:S01]  /*13b0*/  LDCU UR13, c[0x0][0x38c] ;  /* 0x00007180ff0d77ac */ /* 0x000e620008000800 */
[----:B------:R-:W2:Y:S01]  /*13c0*/  LDC R8, c[0x0][0x370] ;  /* 0x0000dc00ff087b82 */ /* 0x000ea20000000800 */
[----:B------:R-:W-:Y:S01]  /*13d0*/  PLOP3.LUT P1, PT, PT, PT, UP2, 0x80, 0x8 ;  /* 0x000000000008781c */ /* 0x000fe20003f2f028 */
[----:B------:R-:W-:Y:S01]  /*13e0*/  IMAD.MOV.U32 R17, RZ, RZ, 0x1 ;  /* 0x00000001ff117424 */ /* 0x000fe200078e00ff */
[----:B------:R-:W-:Y:S01]  /*13f0*/  ISETP.EQ.OR P4, PT, R2, RZ, P5 ;  /* 0x000000ff0200720c */ /* 0x000fe20002f82670 */
[----:B------:R-:W-:Y:S01]  /*1400*/  IMAD.MOV.U32 R16, RZ, RZ, RZ ;  /* 0x000000ffff107224 */ /* 0x000fe200078e00ff */
[----:B------:R-:W-:Y:S02]  /*1410*/  PLOP3.LUT P1, PT, P1, PT, PT, 0x8, 0x80 ;  /* 0x000000000080781c */ /* 0x000fe40000f2e170 */
[----:B------:R-:W-:Y:S01]  /*1420*/  CS2R R12, SRZ ;  /* 0x00000000000c7805 */ /* 0x000fe2000001ff00 */
[----:B------:R-:W-:Y:S01]  /*1430*/  IMAD.MOV.U32 R11, RZ, RZ, 0x1 ;  /* 0x00000001ff0b7424 */ /* 0x000fe200078e00ff */
[----:B------:R-:W4:Y:S01]  /*1440*/  LDC R0, c[0x0][0x374] ;  /* 0x0000dd00ff007b82 */ /* 0x000f220000000800 */
[----:B------:R-:W2:Y:S01]  /*1450*/  LDCU.64 UR22, c[0x0][0x348] ;  /* 0x00006900ff1677ac */ /* 0x000ea20008000a00 */
[----:B------:R-:W-:Y:S01]  /*1460*/  UMOV UR6, URZ ;  /* 0x000000ff00067c82 */ /* 0x000fe20008000000 */
[----:B-1----:R-:W-:-:S04]  /*1470*/  UIADD3 UR5, UPT, UPT, UR13, 0x3f, URZ ;  /* 0x0000003f0d057890 */ /* 0x002fc8000fffe0ff */
[----:B------:R-:W-:-:S04]  /*1480*/  USHF.R.S32.HI UR4, URZ, 0x1f, UR5 ;  /* 0x0000001fff047899 */ /* 0x000fc80008011405 */
[----:B------:R-:W-:-:S04]  /*1490*/  ULEA.HI UR4, UR4, UR5, URZ, 0x6 ;  /* 0x0000000504047291 */ /* 0x000fc8000f8f30ff */
[----:B------:R-:W-:Y:S02]  /*14a0*/  USHF.R.S32.HI UR15, URZ, 0x6, UR4 ;  /* 0x00000006ff0f7899 */ /* 0x000fe40008011404 */
[----:B------:R-:W-:Y:S02]  /*14b0*/  UIADD3 UR4, UPT, UPT, UR13, -0x1, URZ ;  /* 0xffffffff0d047890 */ /* 0x000fe4000fffe0ff */
[----:B------:R-:W-:Y:S02]  /*14c0*/  UISETP.LT.U32.AND UP0, UPT, UR15, 0x5, UPT ;  /* 0x000000050f00788c */ /* 0x000fe4000bf01070 */
[----:B------:R-:W-:Y:S02]  /*14d0*/  UISETP.GE.U32.AND UP1, UPT, UR4, -0x7f, UPT ;  /* 0xffffff810400788c */ /* 0x000fe4000bf26070 */
[----:B------:R-:W-:Y:S02]  /*14e0*/  USEL UR14, UR15, 0x5, UP0 ;  /* 0x000000050f0e7887 */ /* 0x000fe40008000000 */
[----:B------:R-:W-:-:S02]  /*14f0*/  UIADD3 UR13, UPT, UPT, UR13, 0x7e, URZ ;  /* 0x0000007e0d0d7890 */ /* 0x000fc4000fffe0ff */
[----:B------:R-:W-:Y:S02]  /*1500*/  UIADD3 UR5, UPT, UPT, UR14, -0x1, URZ ;  /* 0xffffffff0e057890 */ /* 0x000fe4000fffe0ff */
[----:B------:R-:W-:-:S03]  /*1510*/  UIADD3 UR7, UPT, UPT, UR15, -UR14, URZ ;  /* 0x8000000e0f077290 */ /* 0x000fc6000fffe0ff */
[----:B------:R-:W-:-:S04]  /*1520*/  @UP1 UIADD3 UR5, UPT, UPT, UR14, URZ, URZ ;  /* 0x000000ff0e051290 */ /* 0x000fc8000fffe0ff */
[----:B--2---:R-:W-:-:S12]  /*1530*/  UIADD3 UR5, UPT, UPT, UR5, 0x1, URZ ;  /* 0x0000000105057890 */ /* 0x004fd8000fffe0ff */
.L_x_35:
[----:B------:R-:W-:Y:S01]  /*1540*/  UISETP.NE.AND UP0, UPT, UR37, URZ, UPT ;  /* 0x000000ff2500728c */ /* 0x000fe2000bf05270 */
[----:B------:R-:W1:Y:S08]  /*1550*/  S2UR UR37, SR_CgaCtaId ;  /* 0x00000000002579c3 */ /* 0x000e700000008800 */
[----:B------:R-:W-:Y:S05]  /*1560*/  BRA.U UP0, `(.L_x_18) ;  /* 0x0000000100347547 */ /* 0x000fea000b800000 */
[----:B------:R-:W2:Y:S01]  /*1570*/  S2R R2, SR_CgaCtaId ;  /* 0x0000000000027919 */ /* 0x000ea20000008800 */
[----:B------:R-:W-:-:S04]  /*1580*/  MOV R3, 0x400 ;  /* 0x0000040000037802 */ /* 0x000fc80000000f00 */
[----:B--2---:R-:W-:Y:S02]  /*1590*/  LEA R2, R2, R3, 0x18 ;  /* 0x0000000302027211 */ /* 0x004fe400078ec0ff */
[----:B------:R-:W-:-:S03]  /*15a0*/  SHF.L.U32 R3, R11, 0x1f, RZ ;  /* 0x0000001f0b037819 */ /* 0x000fc600000006ff */
[----:B------:R-:W-:-:S04]  /*15b0*/  IMAD R2, R12, 0x8, R2 ;  /* 0x000000080c027824 */ /* 0x000fc800078e0202 */
[----:B------:R-:W2:Y:S02]  /*15c0*/  SYNCS.PHASECHK.TRANS64.TRYWAIT P0, [R2+URZ+0x100], R3 ;  /* 0x00010003020075a7 */ /* 0x000ea400080011ff */
[----:B--2---:R-:W-:Y:S05]  /*15d0*/  @!P0 BRA `(.L_x_19) ;  /* 0x0000005c00d08947 */ /* 0x004fea0003800000 */
.L_x_116:
[----:B------:R-:W-:Y:S01]  /*15e0*/  VIADD R12, R12, 0x1 ;  /* 0x000000010c0c7836 */ /* 0x000fe20000000000 */
[----:B------:R2:W-:Y:S04]  /*15f0*/  SYNCS.ARRIVE.TRANS64.A1T0 RZ, [R2+URZ+0xf0], RZ ;  /* 0x0000f0ff02ff79a7 */ /* 0x0005e800081000ff */
[----:B------:R-:W-:-:S04]  /*1600*/  ISETP.NE.AND P0, PT, R12, 0x2, PT ;  /* 0x000000020c00780c */ /* 0x000fc80003f05270 */
[----:B------:R-:W-:Y:S02]  /*1610*/  SEL R12, R12, RZ, P0 ;  /* 0x000000ff0c0c7207 */ /* 0x000fe40000000000 */
[----:B--2---:R-:W-:-:S04]  /*1620*/  SEL R2, RZ, 0x1, P0 ;  /* 0x00000001ff027807 */ /* 0x004fc80000000000 */
[----:B------:R-:W-:-:S07]  /*1630*/  LOP3.LUT R11, R11, R2, RZ, 0x3c, !PT ;  /* 0x000000020b0b7212 */ /* 0x000fce00078e3cff */
.L_x_18:
[----:B------:R-:W-:Y:S01]  /*1640*/  UMOV UR4, 0x400 ;  /* 0x0000040000047882 */ /* 0x000fe20000000000 */
[----:B------:R-:W-:Y:S01]  /*1650*/  SHF.L.U32 R2, R17, 0x1f, RZ ;  /* 0x0000001f11027819 */ /* 0x000fe200000006ff */
[----:B-1----:R-:W-:Y:S01]  /*1660*/  ULEA UR4, UR37, UR4, 0x18 ;  /* 0x0000000425047291 */ /* 0x002fe2000f8ec0ff */
[----:B------:R-:W-:Y:S01]  /*1670*/  R2UR UR35, R15 ;  /* 0x000000000f2372ca */ /* 0x000fe200000e0000 */
[----:B------:R-:W-:Y:S01]  /*1680*/  UISETP.GE.U32.AND UP0, UPT, UR13, 0x7f, UPT ;  /* 0x0000007f0d00788c */ /* 0x000fe2000bf06070 */
[----:B------:R-:W-:Y:S01]  /*1690*/  R2UR UR11, R14 ;  /* 0x000000000e0b72ca */ /* 0x000fe200000e0000 */
[----:B------:R-:W-:Y:S01]  /*16a0*/  ULEA UR8, UR6, UR4, 0x3 ;  /* 0x0000000406087291 */ /* 0x000fe2000f8e18ff */
[----:B------:R-:W-:-:S08]  /*16b0*/  UMOV UR24, URZ ;  /* 0x000000ff00187c82 */ /* 0x000fd00008000000 */
[----:B------:R1:W2:Y:S01]  /*16c0*/  SYNCS.PHASECHK.TRANS64.TRYWAIT P0, [UR8+0x28], R2 ;  /* 0x00002802ff0075a7 */ /* 0x0002a20008001108 */
[----:B------:R-:W-:Y:S02]  /*16d0*/  USHF.L.U32 UR35, UR35, 0x7, URZ ;  /* 0x0000000723237899 */ /* 0x000fe400080006ff */
[----:B------:R-:W-:Y:S01]  /*16e0*/  USHF.L.U32 UR11, UR11, 0x6, URZ ;  /* 0x000000060b0b7899 */ /* 0x000fe200080006ff */
[----:B------:R-:W-:Y:S11]  /*16f0*/  BRA.U !UP0, `(.L_x_20) ;  /* 0x0000000108a87547 */ /* 0x000ff6000b800000 */
[----:B------:R-:W-:Y:S01]  /*1700*/  UMOV UR16, URZ ;  /* 0x000000ff00107c82 */ /* 0x000fe20008000000 */
[----:B------:R-:W-:-:S05]  /*1710*/  UMOV UR17, UR6 ;  /* 0x0000000600117c82 */ /* 0x000fca0008000000 */
.L_x_25:
[----:B-1----:R-:W-:Y:S01]  /*1720*/  ULEA UR33, UR17, UR4, 0x3 ;  /* 0x0000000411217291 */ /* 0x002fe2000f8e18ff */
[----:B--2---:R-:W-:Y:S01]  /*1730*/  @!P5 MOV R3, 0x6000 ;  /* 0x000060000003d802 */ /* 0x004fe20000000f00 */
[----:B--2---:R-:W-:Y:S10]  /*1740*/  @P0 BRA `(.L_x_21) ;  /* 0x00000000000c0947 */ /* 0x004ff40003800000 */
[----:B------:R-:W-:-:S04]  /*1750*/  SHF.L.U32 R4, R17, 0x1f, RZ ;  /* 0x0000001f11047819 */ /* 0x000fc800000006ff */
[----:B------:R-:W2:Y:S02]  /*1760*/  SYNCS.PHASECHK.TRANS64.TRYWAIT P0, [UR33+0x28], R4 ;  /* 0x00002804ff0075a7 */ /* 0x000ea40008001121 */
[----:B--2---:R-:W-:Y:S05]  /*1770*/  @!P0 BRA `(.L_x_22) ;  /* 0x0000005c007c8947 */ /* 0x004fea0003800000 */
.L_x_21:
[----:B------:R2:W-:Y:S01]  /*1780*/  @!P5 SYNCS.ARRIVE.TRANS64 RZ, [UR33], R3 ;  /* 0x00000003ffffd9a7 */ /* 0x0005e20008000021 */
[----:B------:R-:W-:Y:S04]  /*1790*/  BSSY.RECONVERGENT B0, `(.L_x_23) ;  /* 0x0000003000007945 */ /* 0x000fe80003800200 */
[----:B------:R-:W-:Y:S05]  /*17a0*/  @P4 BRA `(.L_x_24) ;  /* 0x0000000000044947 */ /* 0x000fea0003800000 */
[----:B------:R-:W-:Y:S05]  /*17b0*/  BPT.TRAP 0x1 ;  /* 0x000000040000795c */ /* 0x000fea0000300000 */
.L_x_24:
[----:B------:R-:W-:Y:S05]  /*17c0*/  BSYNC.RECONVERGENT B0 ;  /* 0x0000000000007941 */ /* 0x000fea0003800200 */
.L_x_23:
[----:B------:R-:W-:Y:S02]  /*17d0*/  UIADD3 UR6, UPT, UPT, UR17, 0x1, URZ ;  /* 0x0000000111067890 */ /* 0x000fe4000fffe0ff */
[----:B------:R-:W-:Y:S02]  /*17e0*/  ULEA UR32, UR17, UR4, 0xe ;  /* 0x0000000411207291 */ /* 0x000fe4000f8e70ff */
[----:B------:R-:W-:Y:S02]  /*17f0*/  UISETP.NE.AND UP0, UPT, UR6, 0x5, UPT ;  /* 0x000000050600788c */ /* 0x000fe4000bf05270 */
[----:B------:R-:W-:Y:S02]  /*1800*/  UIADD3 UR26, UP1, UPT, UR22, 0x80, URZ ;  /* 0x00000080161a7890 */ /* 0x000fe4000ff3e0ff */
[----:B------:R-:W-:Y:S02]  /*1810*/  USEL UR9, URZ, 0x1, UP0 ;  /* 0x00000001ff097887 */ /* 0x000fe40008000000 */
[----:B------:R-:W-:-:S02]  /*1820*/  USEL UR6, UR6, URZ, UP0 ;  /* 0x000000ff06067287 */ /* 0x000fc40008000000 */
[----:B------:R-:W-:Y:S02]  /*1830*/  UIADD3 UR20, UP0, UPT, UR22, 0x180, URZ ;  /* 0x0000018016147890 */ /* 0x000fe4000ff1e0ff */
[----:B------:R-:W-:Y:S01]  /*1840*/  ULEA UR8, UR6, UR4, 0x3 ;  /* 0x0000000406087291 */ /* 0x000fe2000f8e18ff */
[----:B------:R-:W-:Y:S01]  /*1850*/  LOP3.LUT R17, R17, UR9, RZ, 0x3c, !PT ;  /* 0x0000000911117c12 */ /* 0x000fe2000f8e3cff */
[----:B------:R-:W-:Y:S02]  /*1860*/  USHF.L.U32 UR34, UR16, 0x6, URZ ;  /* 0x0000000610227899 */ /* 0x000fe400080006ff */
[----:B------:R-:W-:Y:S01]  /*1870*/  UIADD3.X UR27, UPT, UPT, URZ, UR23, URZ, UP1, !UPT ;  /* 0x00000017ff1b7290 */ /* 0x000fe20008ffe4ff */
[----:B-1----:R-:W-:Y:S01]  /*1880*/  SHF.L.U32 R2, R17, 0x1f, RZ ;  /* 0x0000001f11027819 */ /* 0x002fe200000006ff */
[----:B------:R-:W-:Y:S02]  /*1890*/  UIADD3 UR32, UPT, UPT, UR32, 0x6400, URZ ;  /* 0x0000640020207890 */ /* 0x000fe4000fffe0ff */
[----:B------:R-:W-:Y:S01]  /*18a0*/  UIADD3.X UR21, UPT, UPT, URZ, UR23, URZ, UP0, !UPT ;  /* 0x00000017ff157290 */ /* 0x000fe200087fe4ff */
[----:B------:R1:W1:Y:S01]  /*18b0*/  SYNCS.PHASECHK.TRANS64.TRYWAIT P0, [UR8+0x28], R2 ;  /* 0x00002802ff0075a7 */ /* 0x0002620008001108 */
[----:B------:R-:W-:Y:S01]  /*18c0*/  ULEA UR8, UR17, UR4, 0xd ;  /* 0x0000000411087291 */ /* 0x000fe2000f8e68ff */
[----:B------:R-:W-:Y:S01]  /*18d0*/  UMOV UR18, 0x0 ;  /* 0x0000000000127882 */ /* 0x000fe20000000000 */
[----:B------:R-:W-:-:S02]  /*18e0*/  UMOV UR19, 0x10000000 ;  /* 0x1000000000137882 */ /* 0x000fc40000000000 */
[----:B------:R-:W-:Y:S01]  /*18f0*/  UIADD3 UR8, UPT, UPT, UR8, 0x1a400, URZ ;  /* 0x0001a40008087890 */ /* 0x000fe2000fffe0ff */
[----:B------:R1:W-:Y:S01]  /*1900*/  UTMALDG.3D [UR32], [UR26], desc[UR18] ;  /* 0x000012201a0075b4 */ /* 0x0003e20008011000 */
[----:B------:R-:W-:Y:S01]  /*1910*/  UMOV UR12, UR36 ;  /* 0x00000024000c7c82 */ /* 0x000fe20008000000 */
[----:B------:R-:W-:Y:S01]  /*1920*/  UMOV UR9, UR33 ;  /* 0x0000002100097c82 */ /* 0x000fe20008000000 */
[----:B------:R-:W-:Y:S01]  /*1930*/  UMOV UR10, UR34 ;  /* 0x00000022000a7c82 */ /* 0x000fe20008000000 */
[----:B------:R-:W-:Y:S01]  /*1940*/  UIADD3 UR16, UPT, UPT, UR16, 0x1, URZ ;  /* 0x0000000110107890 */ /* 0x000fe2000fffe0ff */
[----:B------:R-:W-:Y:S01]  /*1950*/  UMOV UR24, UR5 ;  /* 0x0000000500187c82 */ /* 0x000fe20008000000 */
[----:B------:R-:W-:Y:S02]  /*1960*/  UMOV UR17, UR6 ;  /* 0x0000000600117c82 */ /* 0x000fe40008000000 */
[----:B------:R1:W-:Y:S01]  /*1970*/  UTMALDG.3D [UR8], [UR20], desc[UR18] ;  /* 0x00001208140075b4 */ /* 0x0003e20008011000 */
[----:B------:R-:W-:-:S09]  /*1980*/  UISETP.NE.AND UP0, UPT, UR16, UR5, UPT ;  /* 0x000000051000728c */ /* 0x000fd2000bf05270 */
[----:B------:R-:W-:Y:S05]  /*1990*/  BRA.U UP0, `(.L_x_25) ;  /* 0xfffffffd00607547 */ /* 0x000fea000b83ffff */
.L_x_20:
[----:B-1----:R-:W-:Y:S01]  /*19a0*/  ULEA UR8, UR6, UR4, 0x3 ;  /* 0x0000000406087291 */ /* 0x002fe2000f8e18ff */
[----:B------:R-:W-:Y:S01]  /*19b0*/  SHF.L.U32 R2, R17, 0x1f, RZ ;  /* 0x0000001f11027819 */ /* 0x000fe200000006ff */
[----:B------:R-:W-:Y:S01]  /*19c0*/  @!P1 SYNCS.ARRIVE.TRANS64.A1T0 RZ, [UR4+0x88], RZ ;  /* 0x000088ffffff99a7 */ /* 0x000fe20008100004 */
[----:B------:R-:W-:-:S06]  /*19d0*/  UISETP.GT.AND UP0, UPT, UR15, UR14, UPT ;  /* 0x0000000e0f00728c */ /* 0x000fcc000bf04270 */
[----:B--2---:R1:W2:Y:S03]  /*19e0*/  SYNCS.PHASECHK.TRANS64.TRYWAIT P0, [UR8+0x28], R2 ;  /* 0x00002802ff0075a7 */ /* 0x0042a60008001108 */
[----:B------:R-:W-:Y:S05]  /*19f0*/  BRA.U !UP0, `(.L_x_26) ;  /* 0x0000000108ac7547 */ /* 0x000fea000b800000 */
[----:B------:R-:W-:Y:S01]  /*1a00*/  UIADD3 UR21, UPT, UPT, UR7, UR24, URZ ;  /* 0x0000001807157290 */ /* 0x000fe2000fffe0ff */
[----:B------:R-:W-:-:S11]  /*1a10*/  UMOV UR25, UR6 ;  /* 0x0000000600197c82 */ /* 0x000fd60008000000 */
.L_x_31:
[----:B-1----:R-:W-:Y:S01]  /*1a20*/  ULEA UR17, UR25, UR4, 0x3 ;  /* 0x0000000419117291 */ /* 0x002fe2000f8e18ff */
[----:B--2---:R-:W-:Y:S01]  /*1a30*/  @!P5 MOV R3, 0x6000 ;  /* 0x000060000003d802 */ /* 0x004fe20000000f00 */
[----:B--2---:R-:W-:Y:S10]  /*1a40*/  @P0 BRA `(.L_x_27) ;  /* 0x00000000000c0947 */ /* 0x004ff40003800000 */
[----:B------:R-:W-:-:S04]  /*1a50*/  SHF.L.U32 R4, R17, 0x1f, RZ ;  /* 0x0000001f11047819 */ /* 0x000fc800000006ff */
[----:B------:R-:W2:Y:S02]  /*1a60*/  SYNCS.PHASECHK.TRANS64.TRYWAIT P0, [UR17+0x28], R4 ;  /* 0x00002804ff0075a7 */ /* 0x000ea40008001111 */
[----:B--2---:R-:W-:Y:S05]  /*1a70*/  @!P0 BRA `(.L_x_28) ;  /* 0x0000005800d48947 */ /* 0x004fea0003800000 */
.L_x_27:
[----:B------:R2:W-:Y:S01]  /*1a80*/  @!P5 SYNCS.ARRIVE.TRANS64 RZ, [UR17], R3 ;  /* 0x00000003ffffd9a7 */ /* 0x0005e20008000011 */
[----:B------:R-:W-:Y:S04]  /*1a90*/  BSSY.RECONVERGENT B0, `(.L_x_29) ;  /* 0x0000003000007945 */ /* 0x000fe80003800200 */
[----:B------:R-:W-:Y:S05]  /*1aa0*/  @P4 BRA `(.L_x_30) ;  /* 0x0000000000044947 */ /* 0x000fea0003800000 */
[----:B------:R-:W-:Y:S05]  /*1ab0*/  BPT.TRAP 0x1 ;  /* 0x000000040000795c */ /* 0x000fea0000300000 */
.L_x_30:
[----:B------:R-:W-:Y:S05]  /*1ac0*/  BSYNC.RECONVERGENT B0 ;  /* 0x0000000000007941 */ /* 0x000fea0003800200 */
.L_x_29:
        /* <DEDUP_REMOVED lines=10> */
[----:B------:R-:W-:Y:S01]  /*1b70*/  UIADD3 UR16, UPT, UPT, UR16, 0x6400, URZ ;  /* 0x0000640010107890 */ /* 0x000fe2000fffe0ff */
[----:B-1----:R-:W-:Y:S01]  /*1b80*/  SHF.L.U32 R2, R17, 0x1f, RZ ;  /* 0x0000001f11027819 */ /* 0x002fe200000006ff */
[----:B------:R-:W-:Y:S02]  /*1b90*/  UIADD3.X UR31, UPT, UPT, URZ, UR23, URZ, UP1, !UPT ;  /* 0x00000017ff1f7290 */ /* 0x000fe40008ffe4ff */
[----:B------:R-:W-:Y:S01]  /*1ba0*/  UIADD3.X UR29, UPT, UPT, URZ, UR23, URZ, UP0, !UPT ;  /* 0x00000017ff1d7290 */ /* 0x000fe200087fe4ff */
[----:B------:R1:W1:Y:S01]  /*1bb0*/  SYNCS.PHASECHK.TRANS64.TRYWAIT P0, [UR8+0x28], R2 ;  /* 0x00002802ff0075a7 */ /* 0x0002620008001108 */
[----:B------:R-:W-:Y:S01]  /*1bc0*/  ULEA UR8, UR25, UR4, 0xd ;  /* 0x0000000419087291 */ /* 0x000fe2000f8e68ff */
[----:B------:R-:W-:Y:S01]  /*1bd0*/  UMOV UR26, 0x0 ;  /* 0x00000000001a7882 */ /* 0x000fe20000000000 */
[----:B------:R-:W-:-:S02]  /*1be0*/  UMOV UR27, 0x10000000 ;  /* 0x10000000001b7882 */ /* 0x000fc40000000000 */
[----:B------:R-:W-:Y:S01]  /*1bf0*/  UIADD3 UR8, UPT, UPT, UR8, 0x1a400, URZ ;  /* 0x0001a40008087890 */ /* 0x000fe2000fffe0ff */
[----:B------:R-:W-:Y:S01]  /*1c00*/  UMOV UR19, UR35 ;  /* 0x0000002300137c82 */ /* 0x000fe20008000000 */
[----:B------:R-:W-:Y:S01]  /*1c10*/  UMOV UR20, UR36 ;  /* 0x0000002400147c82 */ /* 0x000fe20008000000 */
[----:B------:R-:W-:Y:S01]  /*1c20*/  UMOV UR12, UR36 ;  /* 0x00000024000c7c82 */ /* 0x000fe20008000000 */
[----:B------:R-:W-:Y:S01]  /*1c30*/  UMOV UR9, UR17 ;  /* 0x0000001100097c82 */ /* 0x000fe20008000000 */
[----:B------:R-:W-:Y:S01]  /*1c40*/  UMOV UR10, UR18 ;  /* 0x00000012000a7c82 */ /* 0x000fe20008000000 */
[----:B------:R1:W-:Y:S01]  /*1c50*/  UTMALDG.3D [UR16], [UR30], desc[UR26] ;  /* 0x00001a101e0075b4 */ /* 0x0003e20008011000 */
[----:B------:R-:W-:Y:S01]  /*1c60*/  UIADD3 UR24, UPT, UPT, UR24, 0x1, URZ ;  /* 0x0000000118187890 */ /* 0x000fe2000fffe0ff */
[----:B------:R-:W-:-:S03]  /*1c70*/  UMOV UR25, UR6 ;  /* 0x0000000600197c82 */ /* 0x000fc60008000000 */
[----:B------:R-:W-:Y:S01]  /*1c80*/  UISETP.NE.AND UP0, UPT, UR24, UR21, UPT ;  /* 0x000000151800728c */ /* 0x000fe2000bf05270 */
[----:B------:R1:W-:Y:S08]  /*1c90*/  UTMALDG.3D [UR8], [UR28], desc[UR26] ;  /* 0x00001a081c0075b4 */ /* 0x0003f00008011000 */
[----:B------:R-:W-:Y:S05]  /*1ca0*/  BRA.U UP0, `(.L_x_31) ;  /* 0xfffffffd005c7547 */ /* 0x000fea000b83ffff */
.L_x_26:
[C---:B-1----:R-:W-:Y:S01]  /*1cb0*/  LEA R2, R16.reuse, UR4, 0x3 ;  /* 0x0000000410027c11 */ /* 0x042fe2000f8e18ff */
[----:B------:R-:W-:Y:S01]  /*1cc0*/  NOP ;  /* 0x0000000000007918 */ /* 0x000fe20000000000 */
[----:B--2---:R-:W-:Y:S02]  /*1cd0*/  SHF.L.U32 R3, R13, 0x1f, RZ ;  /* 0x0000001f0d037819 */ /* 0x004fe400000006ff */
[----:B------:R-:W-:Y:S02]  /*1ce0*/  LEA R4, R16, UR4, 0x4 ;  /* 0x0000000410047c11 */ /* 0x000fe4000f8e20ff */
[----:B------:R-:W1:Y:S02]  /*1cf0*/  SYNCS.PHASECHK.TRANS64.TRYWAIT P0, [R2+URZ+0x90], R3 ;  /* 0x00009003020075a7 */ /* 0x000e6400080011ff */
[----:B-1----:R-:W-:Y:S05]  /*1d00*/  @!P0 BRA `(.L_x_32) ;  /* 0x0000005800488947 */ /* 0x002fea0003800000 */
.L_x_119:
[----:B------:R-:W2:Y:S01]  /*1d10*/  LDS.128 R4, [R4+0x120] ;  /* 0x0001200004047984 */ /* 0x000ea20000000c00 */
[----:B---3--:R-:W-:Y:S01]  /*1d20*/  ISETP.GE.AND P0, PT, R40, 0x1, PT ;  /* 0x000000012800780c */ /* 0x008fe20003f06270 */
[----:B-1----:R-:W-:Y:S01]  /*1d30*/  VIADD R2, R2, 0xa0 ;  /* 0x000000a002027836 */ /* 0x002fe20000000000 */
[----:B------:R-:W-:Y:S01]  /*1d40*/  @!PT LDS RZ, [RZ] ;  /* 0x00000000fffff984 */ /* 0x000fe20000000800 */
[----:B------:R-:W-:Y:S01]  /*1d50*/  @!PT LDS RZ, [RZ] ;  /* 0x00000000fffff984 */ /* 0x000fe20000000800 */
[----:B------:R-:W-:Y:S01]  /*1d60*/  @!PT LDS RZ, [RZ] ;  /* 0x00000000fffff984 */ /* 0x000fe20000000800 */
[----:B------:R-:W-:Y:S01]  /*1d70*/  @!PT LDS RZ, [RZ] ;  /* 0x00000000fffff984 */ /* 0x000fe20000000800 */
[----:B------:R1:W-:Y:S06]  /*1d80*/  MEMBAR.ALL.CTA ;  /* 0x0000000000007992 */ /* 0x0003ec0000008000 */
[----:B-1----:R-:W1:Y:S01]  /*1d90*/  FENCE.VIEW.ASYNC.S ;  /* 0x00000000000073c6 */ /* 0x002e620000000000 */
[----:B------:R-:W-:-:S04]  /*1da0*/  PRMT R2, RZ, 0x654, R2 ;  /* 0x00000654ff027816 */ /* 0x000fc80000000002 */
[----:B-1----:R1:W-:Y:S01]  /*1db0*/  SYNCS.ARRIVE.TRANS64.RED.A1T0 RZ, [R2+URZ], RZ ;  /* 0x000000ff02ff79a7 */ /* 0x0023e200081004ff */
[----:B--2---:R-:W-:-:S13]  /*1dc0*/  LOP3.LUT P2, RZ, R6, 0x1, RZ, 0xc0, !PT ;  /* 0x0000000106ff7812 */ /* 0x004fda000784c0ff */
[----:B------:R-:W-:Y:S01]  /*1dd0*/  @P2 SHF.R.U32.HI R3, RZ, 0x10, R5 ;  /* 0x00000010ff032819 */ /* 0x000fe20000011605 */
[----:B------:R-:W-:Y:S01]  /*1de0*/  VOTEU.ANY UP0, P2 ;  /* 0x0000000000ff7886 */ /* 0x000fe20001000100 */
[----:B------:R-:W-:Y:S02]  /*1df0*/  @P2 MOV R10, R4 ;  /* 0x00000004000a2202 */ /* 0x000fe40000000f00 */
[----:B------:R-:W-:Y:S02]  /*1e00*/  @P2 R2UR.BROADCAST UR8, R3 ;  /* 0x00000000030822ca */ /* 0x000fe400008e0000 */
[----:B------:R-:W-:-:S11]  /*1e10*/  @P2 LOP3.LUT R9, R5, 0xffff, RZ, 0xc0, !PT ;  /* 0x0000ffff05092812 */ /* 0x000fd600078ec0ff */
[----:B------:R-:W-:Y:S01]  /*1e20*/  @UP0 UMOV UR36, UR8 ;  /* 0x0000000800240c82 */ /* 0x000fe20008000000 */
[----:B-1----:R-:W-:Y:S05]  /*1e30*/  @!P0 BRA `(.L_x_33) ;  /* 0x0000000000b88947 */ /* 0x002fea0003800000 */
[----:B------:R-:W4:Y:S01]  /*1e40*/  LDC.64 R4, c[0x0][0xb18] ;  /* 0x0002c600ff047b82 */ /* 0x000f220000000a00 */
[----:B------:R-:W-:-:S07]  /*1e50*/  ISETP.NE.AND P3, PT, R40, 0x1, PT ;  /* 0x000000012800780c */ /* 0x000fce0003f65270 */
[----:B------:R-:W1:Y:S08]  /*1e60*/  LDC.64 R6, c[0x0][0xb10] ;  /* 0x0002c400ff067b82 */ /* 0x000e700000000a00 */
[----:B------:R-:W2:Y:S08]  /*1e70*/  LDC R14, c[0x0][0xb20] ;  /* 0x0002c800ff0e7b82 */ /* 0x000eb00000000800 */
[----:B------:R-:W3:Y:S01]  /*1e80*/  LDC R15, c[0x0][0xb0c] ;  /* 0x0002c300ff0f7b82 */ /* 0x000ee20000000800 */
[----:B----4-:R-:W-:Y:S01]  /*1e90*/  IMAD.HI.U32 R19, R0, R5, RZ ;  /* 0x0000000500137227 */ /* 0x010fe200078e00ff */
[----:B------:R-:W-:-:S03]  /*1ea0*/  ISETP.NE.AND P0, PT, R4, 0x1, PT ;  /* 0x000000010400780c */ /* 0x000fc60003f05270 */
[----:B------:R-:W-:-:S03]  /*1eb0*/  IMAD.HI.U32 R5, R9, R5, RZ ;  /* 0x0000000509057227 */ /* 0x000fc600078e00ff */
[----:B------:R-:W4:Y:S01]  /*1ec0*/  LDC.64 R2, c[0x0][0xb28] ;  /* 0x0002ca00ff027b82 */ /* 0x000f220000000a00 */
[----:B-1----:R-:W-:-:S04]  /*1ed0*/  IMAD.HI.U32 R20, R8, R6, RZ ;  /* 0x0000000608147227 */ /* 0x002fc800078e00ff */
[----:B------:R-:W-:Y:S01]  /*1ee0*/  IMAD.HI.U32 R21, R10, R6, RZ ;  /* 0x000000060a157227 */ /* 0x000fe200078e00ff */
[----:B------:R-:W-:Y:S02]  /*1ef0*/  SHF.R.U32.HI R20, RZ, R7, R20 ;  /* 0x00000007ff147219 */ /* 0x000fe40000011614 */
[-C--:B--2---:R-:W-:Y:S02]  /*1f00*/  SHF.R.U32.HI R19, RZ, R14.reuse, R19 ;  /* 0x0000000eff137219 */ /* 0x084fe40000011613 */
[----:B------:R-:W-:Y:S02]  /*1f10*/  SHF.R.U32.HI R5, RZ, R14, R5 ;  /* 0x0000000eff057219 */ /* 0x000fe40000011605 */
[----:B------:R-:W-:Y:S02]  /*1f20*/  SEL R19, R0, R19, !P0 ;  /* 0x0000001300137207 */ /* 0x000fe40004000000 */
[----:B------:R-:W-:Y:S02]  /*1f30*/  SHF.R.U32.HI R21, RZ, R7, R21 ;  /* 0x00000007ff157219 */ /* 0x000fe40000011615 */
[----:B---3--:R-:W-:-:S02]  /*1f40*/  ISETP.NE.AND P1, PT, R15, 0x1, PT ;  /* 0x000000010f00780c */ /* 0x008fc40003f25270 */
[----:B------:R-:W-:Y:S02]  /*1f50*/  SEL R5, R9, R5, !P0 ;  /* 0x0000000509057207 */ /* 0x000fe40004000000 */
[----:B------:R-:W-:Y:S02]  /*1f60*/  SEL R20, R8, R20, !P1 ;  /* 0x0000001408147207 */ /* 0x000fe40004800000 */
[----:B------:R-:W-:Y:S01]  /*1f70*/  SEL R21, R10, R21, !P1 ;  /* 0x000000150a157207 */ /* 0x000fe20004800000 */
[----:B----4-:R-:W-:-:S04]  /*1f80*/  IMAD.HI.U32 R18, R19, R2, RZ ;  /* 0x0000000213127227 */ /* 0x010fc800078e00ff */
        /* <DEDUP_REMOVED lines=10> */
[----:B------:R-:W-:-:S04]  /*2030*/  @!P0 IMAD.HI.U32 R7, R21, R2, RZ ;  /* 0x0000000215078227 */ /* 0x000fc800078e00ff */
[----:B------:R-:W-:Y:S01]  /*2040*/  IMAD.MOV R2, RZ, RZ, -R6 ;  /* 0x000000ffff027224 */ /* 0x000fe200078e0a06 */
[----:B------:R-:W-:Y:S02]  /*2050*/  @!P0 SHF.R.U32.HI R3, RZ, R3, R7 ;  /* 0x00000003ff038219 */ /* 0x000fe40000011607 */
[----:B------:R-:W-:Y:S01]  /*2060*/  IADD3 R7, PT, PT, -R5, RZ, RZ ;  /* 0x000000ff05077210 */ /* 0x000fe20007ffe1ff */
[----:B------:R-:W-:Y:S01]  /*2070*/  IMAD R2, R40, R2, R5 ;  /* 0x0000000228027224 */ /* 0x000fe200078e0205 */
        /* <DEDUP_REMOVED lines=10> */
.L_x_33:
[----:B------:R-:W1:Y:S02]  /*2120*/  LDCU UR8, c[0x0][0xb30] ;  /* 0x00016600ff0877ac */ /* 0x000e640008000800 */
[----:B-1----:R-:W-:-:S09]  /*2130*/  UISETP.NE.AND UP0, UPT, UR8, 0x1, UPT ;  /* 0x000000010800788c */ /* 0x002fd2000bf05270 */
[----:B------:R-:W-:Y:S05]  /*2140*/  BRA.U UP0, `(.L_x_34) ;  /* 0x0000000100407547 */ /* 0x000fea000b800000 */
[----:B------:R-:W1:Y:S08]  /*2150*/  LDC.64 R4, c[0x0][0xb10] ;  /* 0x0002c400ff047b82 */ /* 0x000e700000000a00 */
[----:B------:R-:W2:Y:S08]  /*2160*/  LDC.64 R2, c[0x0][0xb18] ;  /* 0x0002c600ff027b82 */ /* 0x000eb00000000a00 */
[----:B------:R-:W3:Y:S08]  /*2170*/  LDC R6, c[0x0][0xb20] ;  /* 0x0002c800ff067b82 */ /* 0x000ef00000000800 */
[----:B------:R-:W4:Y:S01]  /*2180*/  LDC R7, c[0x0][0xb0c] ;  /* 0x0002c300ff077b82 */ /* 0x000f220000000800 */
[----:B-1----:R-:W-:-:S05]  /*2190*/  IMAD.HI.U32 R4, R10, R4, RZ ;  /* 0x000000040a047227 */ /* 0x002fca00078e00ff */
[----:B------:R-:W-:Y:S01]  /*21a0*/  SHF.R.U32.HI R4, RZ, R5, R4 ;  /* 0x00000005ff047219 */ /* 0x000fe20000011604 */
[----:B--2---:R-:W-:Y:S01]  /*21b0*/  IMAD.HI.U32 R3, R9, R3, RZ ;  /* 0x0000000309037227 */ /* 0x004fe200078e00ff */
[----:B------:R-:W-:-:S04]  /*21c0*/  ISETP.NE.AND P0, PT, R2, 0x1, PT ;  /* 0x000000010200780c */ /* 0x000fc80003f05270 */
[----:B---3--:R-:W-:-:S04]  /*21d0*/  SHF.R.U32.HI R3, RZ, R6, R3 ;  /* 0x00000006ff037219 */ /* 0x008fc80000011603 */
[----:B------:R-:W-:Y:S02]  /*21e0*/  SEL R3, R9, R3, !P0 ;  /* 0x0000000309037207 */ /* 0x000fe40004000000 */
[----:B----4-:R-:W-:-:S04]  /*21f0*/  ISETP.NE.AND P1, PT, R7, 0x1, PT ;  /* 0x000000010700780c */ /* 0x010fc80003f25270 */
[----:B------:R-:W-:-:S05]  /*2200*/  SEL R4, R10, R4, !P1 ;  /* 0x000000040a047207 */ /* 0x000fca0004800000 */
[----:B------:R-:W-:Y:S02]  /*2210*/  IMAD.IADD R5, R3, 0x1, -R4 ;  /* 0x0000000103057824 */ /* 0x000fe400078e0a04 */
[----:B------:R-:W-:Y:S02]  /*2220*/  IMAD.IADD R3, R4, 0x1, -R3 ;  /* 0x0000000104037824 */ /* 0x000fe400078e0a03 */
[----:B------:R-:W-:Y:S02]  /*2230*/  IMAD R10, R5, R7, R10 ;  /* 0x00000007050a7224 */ /* 0x000fe400078e020a */
[----:B------:R-:W-:-:S07]  /*2240*/  IMAD R9, R3, R2, R9 ;  /* 0x0000000203097224 */ /* 0x000fce00078e0209 */
.L_x_34:
[----:B------:R-:W-:Y:S01]  /*2250*/  VIADD R16, R16, 0x1 ;  /* 0x0000000110107836 */ /* 0x000fe20000000000 */
[----:B------:R-:W-:Y:S01]  /*2260*/  PLOP3.LUT P1, PT, PT, PT, PT, 0x80, 0x8 ;  /* 0x000000000008781c */ /* 0x000fe20003f2f070 */
[----:B------:R-:W-:Y:S02]  /*2270*/  IMAD.IADD R15, R10, 0x1, R87 ;  /* 0x000000010a0f7824 */ /* 0x000fe400078e0257 */
[----:B------:R-:W-:Y:S01]  /*2280*/  IMAD.IADD R14, R9, 0x1, R86 ;  /* 0x00000001090e7824 */ /* 0x000fe200078e0256 */
[----:B------:R-:W-:-:S04]  /*2290*/  ISETP.NE.AND P0, PT, R16, 0x2, PT ;  /* 0x000000021000780c */ /* 0x000fc80003f05270 */
[----:B------:R-:W-:Y:S02]  /*22a0*/  SEL R2, RZ, 0x1, P0 ;  /* 0x00000001ff027807 */ /* 0x000fe40000000000 */
[----:B------:R-:W-:Y:S02]  /*22b0*/  SEL R16, R16, RZ, P0 ;  /* 0x000000ff10107207 */ /* 0x000fe40000000000 */
[----:B------:R-:W-:Y:S01]  /*22c0*/  LOP3.LUT R13, R13, R2, RZ, 0x3c, !PT ;  /* 0x000000020d0d7212 */ /* 0x000fe200078e3cff */
[----:B------:R-:W-:Y:S06]  /*22d0*/  @P2 BRA `(.L_x_35) ;  /* 0xfffffff000982947 */ /* 0x000fec000383ffff */
[----:B------:R-:W-:Y:S01]  /*22e0*/  UIADD3 UR4, UPT, UPT, UR4, 0x28, URZ ;  /* 0x0000002804047890 */ /* 0x000fe2000fffe0ff */
[----:B------:R-:W-:-:S03]  /*22f0*/  SHF.L.U32 R2, R17, 0x1f, RZ ;  /* 0x0000001f11027819 */ /* 0x000fc600000006ff */
[----:B------:R-:W-:-:S09]  /*2300*/  ULEA UR5, UR6, UR4, 0x3 ;  /* 0x0000000406057291 */ /* 0x000fd2000f8e18ff */
[----:B------:R-:W1:Y:S02]  /*2310*/  SYNCS.PHASECHK.TRANS64.TRYWAIT P0, [UR5], R2 ;  /* 0x00000002ff0075a7 */ /* 0x000e640008001105 */
[----:B-1----:R-:W-:Y:S05]  /*2320*/  @!P0 BRA `(.L_x_36) ;  /* 0x0000005000d48947 */ /* 0x002fea0003800000 */
.L_x_121:
[----:B------:R-:W-:-:S04]  /*2330*/  UIADD3 UR6, UPT, UPT, UR6, 0x1, URZ ;  /* 0x0000000106067890 */ /* 0x000fc8000fffe0ff */
[----:B------:R-:W-:-:S04]  /*2340*/  UISETP.NE.AND UP0, UPT, UR6, 0x5, UPT ;  /* 0x000000050600788c */ /* 0x000fc8000bf05270 */
[----:B------:R-:W-:Y:S02]  /*2350*/  USEL UR7, URZ, 0x1, UP0 ;  /* 0x00000001ff077887 */ /* 0x000fe40008000000 */
[----:B------:R-:W-:-:S04]  /*2360*/  USEL UR6, UR6, URZ, UP0 ;  /* 0x000000ff06067287 */ /* 0x000fc80008000000 */
[----:B------:R-:W-:Y:S01]  /*2370*/  ULEA UR5, UR6, UR4, 0x3 ;  /* 0x0000000406057291 */ /* 0x000fe2000f8e18ff */
[----:B-1----:R-:W-:-:S04]  /*2380*/  LOP3.LUT R2, R17, UR7, RZ, 0x3c, !PT ;  /* 0x0000000711027c12 */ /* 0x002fc8000f8e3cff */
[----:B------:R-:W-:-:S04]  /*2390*/  SHF.L.U32 R3, R2, 0x1f, RZ ;  /* 0x0000001f02037819 */ /* 0x000fc800000006ff */
[----:B------:R-:W1:Y:S02]  /*23a0*/  SYNCS.PHASECHK.TRANS64.TRYWAIT P0, [UR5], R3 ;  /* 0x00000003ff0075a7 */ /* 0x000e640008001105 */
[----:B-1----:R-:W-:Y:S05]  /*23b0*/  @!P0 BRA `(.L_x_37) ;  /* 0x0000005000c88947 */ /* 0x002fea0003800000 */
.L_x_123:
[----:B------:R-:W-:-:S04]  /*23c0*/  UIADD3 UR6, UPT, UPT, UR6, 0x1, URZ ;  /* 0x0000000106067890 */ /* 0x000fc8000fffe0ff */
[----:B------:R-:W-:-:S04]  /*23d0*/  UISETP.NE.AND UP0, UPT, UR6, 0x5, UPT ;  /* 0x000000050600788c */ /* 0x000fc8000bf05270 */
[----:B------:R-:W-:Y:S02]  /*23e0*/  USEL UR7, URZ, 0x1, UP0 ;  /* 0x00000001ff077887 */ /* 0x000fe40008000000 */
[----:B------:R-:W-:-:S04]  /*23f0*/  USEL UR6, UR6, URZ, UP0 ;  /* 0x000000ff06067287 */ /* 0x000fc80008000000 */
[----:B------:R-:W-:Y:S01]  /*2400*/  ULEA UR5, UR6, UR4, 0x3 ;  /* 0x0000000406057291 */ /* 0x000fe2000f8e18ff */
[----:B------:R-:W-:-:S04]  /*2410*/  LOP3.LUT R2, R2, UR7, RZ, 0x3c, !PT ;  /* 0x0000000702027c12 */ /* 0x000fc8000f8e3cff */
[----:B-1----:R-:W-:-:S04]  /*2420*/  SHF.L.U32 R3, R2, 0x1f, RZ ;  /* 0x0000001f02037819 */ /* 0x002fc800000006ff */
[----:B------:R-:W1:Y:S02]  /*2430*/  SYNCS.PHASECHK.TRANS64.TRYWAIT P0, [UR5], R3 ;  /* 0x00000003ff0075a7 */ /* 0x000e640008001105 */
[----:B-1----:R-:W-:Y:S05]  /*2440*/  @!P0 BRA `(.L_x_38) ;  /* 0x0000005000bc8947 */ /* 0x002fea0003800000 */
.L_x_125:
        /* <DEDUP_REMOVED lines=9> */
.L_x_127:
[----:B------:R-:W-:-:S04]  /*24e0*/  UIADD3 UR6, UPT, UPT, UR6, 0x1, URZ ;  /* 0x0000000106067890 */ /* 0x000fc8000fffe0ff */
[----:B------:R-:W-:-:S04]  /*24f0*/  UISETP.NE.AND UP0, UPT, UR6, 0x5, UPT ;  /* 0x000000050600788c */ /* 0x000fc8000bf05270 */
[----:B------:R-:W-:Y:S02]  /*2500*/  USEL UR5, URZ, 0x1, UP0 ;  /* 0x00000001ff057887 */ /* 0x000fe40008000000 */
[----:B------:R-:W-:-:S04]  /*2510*/  USEL UR6, UR6, URZ, UP0 ;  /* 0x000000ff06067287 */ /* 0x000fc80008000000 */
[----:B------:R-:W-:Y:S01]  /*2520*/  ULEA UR6, UR6, UR4, 0x3 ;  /* 0x0000000406067291 */ /* 0x000fe2000f8e18ff */
[----:B------:R-:W-:-:S04]  /*2530*/  LOP3.LUT R2, R2, UR5, RZ, 0x3c, !PT ;  /* 0x0000000502027c12 */ /* 0x000fc8000f8e3cff */
[----:B------:R-:W-:Y:S01]  /*2540*/  SHF.L.U32 R2, R2, 0x1f, RZ ;  /* 0x0000001f02027819 */ /* 0x000fe200000006ff */
[----:B-1--4-:R-:W-:-:S07]  /*2550*/  IMAD.U32 R0, RZ, RZ, UR6 ;  /* 0x00000006ff007e24 */ /* 0x012fce000f8e00ff */
.L_x_40:
[----:B-1----:R1:W2:Y:S02]  /*2560*/  SYNCS.PHASECHK.TRANS64.TRYWAIT P0, [R0+URZ], R2 ;  /* 0x00000002000075a7 */ /* 0x0022a400080011ff */
[----:B--2---:R-:W-:Y:S05]  /*2570*/  @!P0 NANOSLEEP.SYNCS 0x989680 ;  /* 0x009896800000895d */ /* 0x004fea0003900000 */
[----:B------:R-:W2:Y:S02]  /*2580*/  @!P0 SYNCS.PHASECHK.TRANS64 P0, [R0+URZ], R2 ;  /* 0x00000002000085a7 */ /* 0x000ea400080010ff */
[----:B--2---:R-:W-:Y:S05]  /*2590*/  @P0 EXIT ;  /* 0x000000000000094d */ /* 0x004fea0003800000 */
[----:B------:R-:W-:Y:S05]  /*25a0*/  BRA `(.L_x_40) ;  /* 0xfffffffc00ec7947 */ /* 0x000fea000383ffff */
.L_x_17:
[----:B------:R-:W-:-:S04]  /*25b0*/  UISETP.NE.AND UP1, UPT, UR37, URZ, UPT ;  /* 0x000000ff2500728c */ /* 0x000fc8000bf25270 */
[----:B------:R-:W-:-:S09]  /*25c0*/  UISETP.NE.OR UP1, UPT, UR8, 0x1, UP1 ;  /* 0x000000010800788c */ /* 0x000fd20008f25670 */
[----:B------:R-:W-:Y:S05]  /*25d0*/  BRA.U UP1, `(.L_x_41) ;  /* 0x0000000501487547 */ /* 0x000fea000b800000 */
[----:B------:R-:W-:Y:S01]  /*25e0*/  ISETP.NE.AND P2, PT, R2, RZ, PT ;  /* 0x000000ff0200720c */ /* 0x000fe20003f45270 */
[----:B------:R-:W-:Y:S01]  /*25f0*/  IMAD.MOV.U32 R12, RZ, RZ, 0x1 ;  /* 0x00000001ff0c7424 */ /* 0x000fe200078e00ff */
[----:B------:R-:W-:Y:S02]  /*2600*/  CS2R R10, SRZ ;  /* 0x00000000000a7805 */ /* 0x000fe4000001ff00 */
[----:B------:R-:W-:Y:S01]  /*2610*/  CS2R R8, SRZ ;  /* 0x0000000000087805 */ /* 0x000fe2000001ff00 */
[----:B------:R-:W-:Y:S01]  /*2620*/  UMOV UR4, 0x400 ;  /* 0x0000040000047882 */ /* 0x000fe20000000000 */
[----:B------:R-:W-:Y:S01]  /*2630*/  UMOV UR6, URZ ;  /* 0x000000ff00067c82 */ /* 0x000fe20008000000 */
[----:B------:R-:W-:-:S12]  /*2640*/  ULEA UR37, UR37, UR4, 0x18 ;  /* 0x0000000425257291 */ /* 0x000fd8000f8ec0ff */
.L_x_45:
[----:B------:R-:W-:Y:S02]  /*2650*/  LEA R0, R8, UR37, 0x3 ;  /* 0x0000002508007c11 */ /* 0x000fe4000f8e18ff */
[----:B------:R-:W-:-:S03]  /*2660*/  SHF.L.U32 R4, R9, 0x1f, RZ ;  /* 0x0000001f09047819 */ /* 0x000fc600000006ff */
[----:B------:R-:W-:Y:S01]  /*2670*/  VIADD R5, R0, 0x100 ;  /* 0x0000010000057836 */ /* 0x000fe20000000000 */
[----:B------:R-:W1:Y:S02]  /*2680*/  SYNCS.PHASECHK.TRANS64.TRYWAIT P0, [R0+URZ+0xf0], R4 ;  /* 0x0000f004000075a7 */ /* 0x000e6400080011ff */
[----:B-1----:R-:W-:Y:S05]  /*2690*/  @!P0 BRA `(.L_x_42) ;  /* 0x0000005000588947 */ /* 0x002fea0003800000 */
.L_x_128:
[----:B------:R-:W-:Y:S01]  /*26a0*/  ULEA UR5, UR6, UR37, 0x3 ;  /* 0x0000002506057291 */ /* 0x000fe2000f8e18ff */
[----:B-1----:R-:W-:Y:S01]  /*26b0*/  PRMT R0, RZ, 0x654, R5 ;  /* 0x00000654ff007816 */ /* 0x002fe20000000005 */
[----:B------:R-:W-:Y:S01]  /*26c0*/  @!P2 IMAD.MOV.U32 R4, RZ, RZ, 0x10 ;  /* 0x00000010ff04a424 */ /* 0x000fe200078e00ff */
[----:B------:R-:W-:Y:S01]  /*26d0*/  SHF.L.U32 R5, R12, 0x1f, RZ ;  /* 0x0000001f0c057819 */ /* 0x000fe200000006ff */
[----:B------:R-:W-:Y:S01]  /*26e0*/  UIADD3 UR4, UPT, UPT, UR5, 0x90, URZ ;  /* 0x0000009005047890 */ /* 0x000fe2000fffe0ff */
[----:B------:R1:W-:Y:S05]  /*26f0*/  SYNCS.ARRIVE.TRANS64.RED.A1T0 RZ, [R0+URZ], RZ ;  /* 0x000000ff00ff79a7 */ /* 0x0003ea00081004ff */
[----:B------:R-:W-:Y:S01]  /*2700*/  IMAD.U32 R6, RZ, RZ, UR4 ;  /* 0x00000004ff067e24 */ /* 0x000fe2000f8e00ff */
[----:B------:R-:W2:Y:S04]  /*2710*/  SYNCS.PHASECHK.TRANS64.TRYWAIT P0, [UR5+0xa0], R5 ;  /* 0x0000a005ff0075a7 */ /* 0x000ea80008001105 */
[----:B------:R-:W-:Y:S01]  /*2720*/  PRMT R6, R2, 0x654, R6 ;  /* 0x0000065402067816 */ /* 0x000fe20000000006 */
[----:B-12---:R-:W-:Y:S06]  /*2730*/  @!P0 BRA `(.L_x_43) ;  /* 0x0000005000448947 */ /* 0x006fec0003800000 */
.L_x_130:
[----:B------:R-:W-:Y:S01]  /*2740*/  ULEA UR4, UR6, UR37, 0x4 ;  /* 0x0000002506047291 */ /* 0x000fe2000f8e20ff */
[----:B------:R-:W-:Y:S01]  /*2750*/  SEL R3, R6, R3, !P2 ;  /* 0x0000000306037207 */ /* 0x000fe20005000000 */
[----:B------:R-:W-:Y:S01]  /*2760*/  UIADD3 UR5, UPT, UPT, UR5, 0x90, URZ ;  /* 0x0000009005057890 */ /* 0x000fe2000fffe0ff */
[----:B-1----:R-:W-:Y:S01]  /*2770*/  LEA R0, R11, UR37, 0x3 ;  /* 0x000000250b007c11 */ /* 0x002fe2000f8e18ff */
[----:B------:R-:W-:Y:S01]  /*2780*/  UIADD3 UR4, UPT, UPT, UR4, 0x120, URZ ;  /* 0x0000012004047890 */ /* 0x000fe2000fffe0ff */
[----:B------:R1:W-:Y:S01]  /*2790*/  @!P2 SYNCS.ARRIVE.TRANS64.RED RZ, [R3+URZ], R4 ;  /* 0x0000000403ffa9a7 */ /* 0x0003e200080004ff */
[----:B------:R-:W-:Y:S01]  /*27a0*/  UIADD3 UR6, UPT, UPT, UR6, 0x1, URZ ;  /* 0x0000000106067890 */ /* 0x000fe2000fffe0ff */
[----:B------:R-:W-:-:S03]  /*27b0*/  VIADD R8, R8, 0x1 ;  /* 0x0000000108087836 */ /* 0x000fc60000000000 */
[----:B------:R-:W-:Y:S02]  /*27c0*/  UISETP.NE.AND UP0, UPT, UR6, 0x2, UPT ;  /* 0x000000020600788c */ /* 0x000fe4000bf05270 */
[----:B------:R-:W-:Y:S01]  /*27d0*/  ISETP.NE.AND P0, PT, R8, 0x2, PT ;  /* 0x000000020800780c */ /* 0x000fe20003f05270 */
[----:B------:R-:W-:Y:S06]  /*27e0*/  UGETNEXTWORKID.BROADCAST [UR4], [UR5] ;  /* 0x00000000040073ca */ /* 0x000fec0008000100 */
[----:B------:R-:W-:Y:S02]  /*27f0*/  USEL UR4, URZ, 0x1, UP0 ;  /* 0x00000001ff047887 */ /* 0x000fe40008000000 */
[----:B------:R-:W-:-:S04]  /*2800*/  USEL UR6, UR6, URZ, UP0 ;  /* 0x000000ff06067287 */ /* 0x000fc80008000000 */
[----:B------:R-:W-:Y:S02]  /*2810*/  LOP3.LUT R12, R12, UR4, RZ, 0x3c, !PT ;  /* 0x000000040c0c7c12 */ /* 0x000fe4000f8e3cff */
[----:B-1----:R-:W-:-:S04]  /*2820*/  SHF.L.U32 R4, R10, 0x1f, RZ ;  /* 0x0000001f0a047819 */ /* 0x002fc800000006ff */
[----:B------:R-:W1:Y:S02]  /*2830*/  SYNCS.PHASECHK.TRANS64.TRYWAIT P1, [R0+URZ+0x90], R4 ;  /* 0x00009004000075a7 */ /* 0x000e6400080211ff */
[----:B-1----:R-:W-:Y:S05]  /*2840*/  @!P1 BRA `(.L_x_44) ;  /* 0x0000005000189947 */ /* 0x002fea0003800000 */
.L_x_131:
[C---:B-1----:R-:W-:Y:S01]  /*2850*/  LEA R4, R11.reuse, UR37, 0x4 ;  /* 0x000000250b047c11 */ /* 0x042fe2000f8e20ff */
[----:B------:R-:W-:Y:S01]  /*2860*/  VIADD R0, R0, 0xa0 ;  /* 0x000000a000007836 */ /* 0x000fe20000000000 */
[----:B------:R-:W-:Y:S01]  /*2870*/  SEL R8, R8, RZ, P0 ;  /* 0x000000ff08087207 */ /* 0x000fe20000000000 */
[----:B------:R-:W-:-:S03]  /*2880*/  VIADD R11, R11, 0x1 ;  /* 0x000000010b0b7836 */ /* 0x000fc60000000000 */
[----:B------:R-:W1:Y:S01]  /*2890*/  LDS.128 R4, [R4+0x120] ;  /* 0x0001200004047984 */ /* 0x000e620000000c00 */
[----:B------:R-:W-:Y:S02]  /*28a0*/  PRMT R0, RZ, 0x654, R0 ;  /* 0x00000654ff007816 */ /* 0x000fe40000000000 */
[C---:B------:R-:W-:Y:S01]  /*28b0*/  ISETP.NE.AND P1, PT, R11.reuse, 0x2, PT ;  /* 0x000000020b00780c */ /* 0x040fe20003f25270 */
[----:B------:R-:W-:Y:S01]  /*28c0*/  @!PT LDS RZ, [RZ] ;  /* 0x00000000fffff984 */ /* 0x000fe20000000800 */
[----:B------:R-:W-:Y:S01]  /*28d0*/  @!PT LDS RZ, [RZ] ;  /* 0x00000000fffff984 */ /* 0x000fe20000000800 */
[----:B------:R-:W-:Y:S01]  /*28e0*/  @!PT LDS RZ, [RZ] ;  /* 0x00000000fffff984 */ /* 0x000fe20000000800 */
[----:B------:R-:W-:Y:S01]  /*28f0*/  @!PT LDS RZ, [RZ] ;  /* 0x00000000fffff984 */ /* 0x000fe20000000800 */
[----:B------:R2:W-:Y:S06]  /*2900*/  MEMBAR.ALL.CTA ;  /* 0x0000000000007992 */ /* 0x0005ec0000008000 */
[----:B--2---:R-:W2:Y:S01]  /*2910*/  FENCE.VIEW.ASYNC.S ;  /* 0x00000000000073c6 */ /* 0x004ea20000000000 */
[----:B------:R-:W-:Y:S01]  /*2920*/  SEL R11, R11, RZ, P1 ;  /* 0x000000ff0b0b7207 */ /* 0x000fe20000800000 */
[----:B--2---:R2:W-:Y:S01]  /*2930*/  SYNCS.ARRIVE.TRANS64.RED.A1T0 RZ, [R0+URZ], RZ ;  /* 0x000000ff00ff79a7 */ /* 0x0045e200081004ff */
[----:B-1----:R-:W-:-:S02]  /*2940*/  LOP3.LUT P3, RZ, R6, 0x1, RZ, 0xc0, !PT ;  /* 0x0000000106ff7812 */ /* 0x002fc4000786c0ff */
[----:B------:R-:W-:-:S04]  /*2950*/  SEL R4, RZ, 0x1, P1 ;  /* 0x00000001ff047807 */ /* 0x000fc80000800000 */
[----:B------:R-:W-:Y:S02]  /*2960*/  LOP3.LUT R10, R10, R4, RZ, 0x3c, !PT ;  /* 0x000000040a0a7212 */ /* 0x000fe400078e3cff */
[----:B--2---:R-:W-:-:S04]  /*2970*/  SEL R0, RZ, 0x1, P0 ;  /* 0x00000001ff007807 */ /* 0x004fc80000000000 */
[----:B------:R-:W-:Y:S01]  /*2980*/  LOP3.LUT R9, R9, R0, RZ, 0x3c, !PT ;  /* 0x0000000009097212 */ /* 0x000fe200078e3cff */
[----:B------:R-:W-:Y:S06]  /*2990*/  @P3 BRA `(.L_x_45) ;  /* 0xfffffffc002c3947 */ /* 0x000fec000383ffff */
[----:B------:R-:W-:Y:S01]  /*29a0*/  ULEA UR5, UR6, UR37, 0x3 ;  /* 0x0000002506057291 */ /* 0x000fe2000f8e18ff */
[----:B------:R-:W-:-:S08]  /*29b0*/  SHF.L.U32 R2, R12, 0x1f, RZ ;  /* 0x0000001f0c027819 */ /* 0x000fd000000006ff */
[----:B------:R-:W1:Y:S02]  /*29c0*/  SYNCS.PHASECHK.TRANS64 P0, [UR5+0xa0], R2 ;  /* 0x0000a002ff0075a7 */ /* 0x000e640008001005 */
[----:B-1----:R-:W-:Y:S05]  /*29d0*/  @P0 BRA `(.L_x_46) ;  /* 0x0000000000080947 */ /* 0x002fea0003800000 */
[----:B------:R-:W1:Y:S02]  /*29e0*/  SYNCS.PHASECHK.TRANS64.TRYWAIT P0, [UR5+0xa0], R2 ;  /* 0x0000a002ff0075a7 */ /* 0x000e640008001105 */
[----:B-1----:R-:W-:Y:S05]  /*29f0*/  @!P0 BRA `(.L_x_47) ;  /* 0x0000004c00c08947 */ /* 0x002fea0003800000 */
.L_x_46:
[----:B------:R-:W-:-:S04]  /*2a00*/  UIADD3 UR4, UPT, UPT, UR6, 0x1, URZ ;  /* 0x0000000106047890 */ /* 0x000fc8000fffe0ff */
[----:B------:R-:W-:-:S04]  /*2a10*/  UISETP.NE.AND UP0, UPT, UR4, 0x2, UPT ;  /* 0x000000020400788c */ /* 0x000fc8000bf05270 */
[----:B------:R-:W-:Y:S02]  /*2a20*/  USEL UR7, URZ, 0x1, UP0 ;  /* 0x00000001ff077887 */ /* 0x000fe40008000000 */
[----:B------:R-:W-:-:S04]  /*2a30*/  USEL UR4, UR4, URZ, UP0 ;  /* 0x000000ff04047287 */ /* 0x000fc80008000000 */
[----:B------:R-:W-:Y:S01]  /*2a40*/  ULEA UR4, UR4, UR37, 0x3 ;  /* 0x0000002504047291 */ /* 0x000fe2000f8e18ff */
[----:B-1----:R-:W-:-:S04]  /*2a50*/  LOP3.LUT R2, R12, UR7, RZ, 0x3c, !PT ;  /* 0x000000070c027c12 */ /* 0x002fc8000f8e3cff */
[----:B------:R-:W-:-:S04]  /*2a60*/  SHF.L.U32 R0, R2, 0x1f, RZ ;  /* 0x0000001f02007819 */ /* 0x000fc800000006ff */
[----:B------:R-:W1:Y:S02]  /*2a70*/  SYNCS.PHASECHK.TRANS64 P0, [UR4+0xa0], R0 ;  /* 0x0000a000ff0075a7 */ /* 0x000e640008001004 */
[----:B-1----:R-:W-:Y:S05]  /*2a80*/  @P0 EXIT ;  /* 0x000000000000094d */ /* 0x002fea0003800000 */
[----:B------:R-:W-:Y:S02]  /*2a90*/  SHF.L.U32 R2, R2, 0x1f, RZ ;  /* 0x0000001f02027819 */ /* 0x000fe400000006ff */
[----:B------:R-:W-:-:S07]  /*2aa0*/  MOV R0, UR4 ;  /* 0x0000000400007c02 */ /* 0x000fce0008000f00 */
.L_x_48:
[----:B-1----:R1:W2:Y:S02]  /*2ab0*/  SYNCS.PHASECHK.TRANS64.TRYWAIT P0, [R0+URZ+0xa0], R2 ;  /* 0x0000a002000075a7 */ /* 0x0022a400080011ff */
[----:B--2---:R-:W-:Y:S05]  /*2ac0*/  @!P0 NANOSLEEP.SYNCS 0x989680 ;  /* 0x009896800000895d */ /* 0x004fea0003900000 */
[----:B------:R-:W2:Y:S02]  /*2ad0*/  @!P0 SYNCS.PHASECHK.TRANS64 P0, [R0+URZ+0xa0], R2 ;  /* 0x0000a002000085a7 */ /* 0x000ea400080010ff */
[----:B--2---:R-:W-:Y:S05]  /*2ae0*/  @P0 EXIT ;  /* 0x000000000000094d */ /* 0x004fea0003800000 */
[----:B------:R-:W-:Y:S05]  /*2af0*/  BRA `(.L_x_48) ;  /* 0xfffffffc00ec7947 */ /* 0x000fea000383ffff */
.L_x_41:
[----:B------:R-:W-:-:S09]  /*2b00*/  UISETP.NE.AND UP1, UPT, UR8, URZ, UPT ;  /* 0x000000ff0800728c */ /* 0x000fd2000bf25270 */
[----:B------:R-:W-:Y:S05]  /*2b10*/  BRA.U UP1, `(.L_x_49) ;  /* 0x0000000d01b47547 */ /* 0x000fea000b800000 */
[----:B------:R-:W-:Y:S01]  /*2b20*/  UMOV UR4, 0x40 ;  /* 0x0000004000047882 */ /* 0x000fe20000000000 */
[----:B------:R-:W-:Y:S01]  /*2b30*/  NOP ;  /* 0x0000000000007918 */ /* 0x000fe20000000000 */
[----:B------:R-:W-:Y:S01]  /*2b40*/  ULEA UR4, UR37, UR4, 0x18 ;  /* 0x0000000425047291 */ /* 0x000fe2000f8ec0ff */
[----:B------:R-:W-:Y:S02]  /*2b50*/  UMOV UR5, 0x400 ;  /* 0x0000040000057882 */ /* 0x000fe40000000000 */
[----:B------:R-:W-:-:S06]  /*2b60*/  ULEA UR37, UR37, UR5, 0x18 ;  /* 0x0000000525257291 */ /* 0x000fcc000f8ec0ff */
[----:B------:R-:W1:Y:S02]  /*2b70*/  LDS.U8 R0, [UR4+0x1c] ;  /* 0x00001c04ff007984 */ /* 0x000e640008000000 */
[----:B-1----:R-:W-:-:S13]  /*2b80*/  ISETP.NE.AND P0, PT, R0, RZ, PT ;  /* 0x000000ff0000720c */ /* 0x002fda0003f05270 */
[----:B------:R-:W-:Y:S05]  /*2b90*/  @P0 BRA `(.L_x_50) ;  /* 0x0000000000580947 */ /* 0x000fea0003800000 */
[----:B------:R-:W-:-:S13]  /*2ba0*/  ELECT P0, URZ, PT ;  /* 0x0000000000ff782f */ /* 0x000fda0003800000 */
[----:B------:R-:W-:Y:S05]  /*2bb0*/  @!P0 BRA `(.L_x_51) ;  /* 0x0000000000608947 */ /* 0x000fea0003800000 */
[----:B------:R-:W-:Y:S01]  /*2bc0*/  UMOV UR5, 0x10 ;  /* 0x0000001000057882 */ /* 0x000fe20000000000 */
[----:B------:R-:W-:Y:S01]  /*2bd0*/  HFMA2 R0, -RZ, RZ, 0, 5.9604644775390625e-08 ;  /* 0x00000001ff007431 */ /* 0x000fe200000001ff */
[----:B------:R-:W-:-:S03]  /*2be0*/  MOV R2, 0xffff ;  /* 0x0000ffff00027802 */ /* 0x000fc60000000f00 */
[----:B------:R-:W-:Y:S04]  /*2bf0*/  DEPBAR.LE SB1, 0x36 ;  /* 0x00009d800000791a */ /* 0x000fe80000000000 */
[----:B------:R-:W1:Y:S02]  /*2c00*/  UTCATOMSWS.FIND_AND_SET.ALIGN UP0, UR5, UR5 ;  /* 0x00000005000575e3 */ /* 0x000e640008000800 */
[----:B-1----:R-:W-:Y:S01]  /*2c10*/  MOV R3, UR5 ;  /* 0x0000000500037c02 */ /* 0x002fe20008000f00 */
[----:B------:R-:W-:Y:S06]  /*2c20*/  BRA.U UP0, `(.L_x_52) ;  /* 0x0000000100187547 */ /* 0x000fec000b800000 */
.L_x_53:
[----:B------:R-:W-:Y:S05]  /*2c30*/  NANOSLEEP 0x64 ;  /* 0x000000640000795d */ /* 0x000fea0003800000 */
[----:B------:R-:W-:-:S05]  /*2c40*/  UMOV UR5, 0x10 ;  /* 0x0000001000057882 */ /* 0x000fca0000000000 */
[----:B------:R-:W-:Y:S04]  /*2c50*/  DEPBAR.LE SB1, 0x36 ;  /* 0x00009d800000791a */ /* 0x000fe80000000000 */
[----:B------:R-:W1:Y:S02]  /*2c60*/  UTCATOMSWS.FIND_AND_SET.ALIGN UP0, UR5, UR5 ;  /* 0x00000005000575e3 */ /* 0x000e640008000800 */
[----:B-1----:R-:W-:Y:S01]  /*2c70*/  MOV R3, UR5 ;  /* 0x0000000500037c02 */ /* 0x002fe20008000f00 */
[----:B------:R-:W-:Y:S05]  /*2c80*/  BRA.U !UP0, `(.L_x_53) ;  /* 0xfffffffd08e87547 */ /* 0x000fea000b83ffff */
.L_x_52:
[-C--:B------:R-:W-:Y:S02]  /*2c90*/  SHF.L.U32 R2, R2, R3.reuse, RZ ;  /* 0x0000000302027219 */ /* 0x080fe400000006ff */
[----:B------:R-:W-:Y:S01]  /*2ca0*/  SHF.L.U32 R0, R0, R3, RZ ;  /* 0x0000000300007219 */ /* 0x000fe200000006ff */
[----:B------:R-:W-:Y:S02]  /*2cb0*/  IMAD.SHL.U32 R3, R3, 0x20, RZ ;  /* 0x0000002003037824 */ /* 0x000fe400078e00ff */
[----:B------:R1:W-:Y:S04]  /*2cc0*/  ATOMS.OR RZ, [UR4+0x14], R2 ;  /* 0x00001402ffff798c */ /* 0x0003e8000b000004 */
[----:B------:R1:W-:Y:S04]  /*2cd0*/  ATOMS.OR RZ, [UR4+0x18], R0 ;  /* 0x00001800ffff798c */ /* 0x0003e8000b000004 */
[----:B------:R1:W-:Y:S01]  /*2ce0*/  STS [UR37+0x140], R3 ;  /* 0x00014003ff007988 */ /* 0x0003e20008000825 */
[----:B------:R-:W-:Y:S05]  /*2cf0*/  BRA `(.L_x_51) ;  /* 0x0000000000107947 */ /* 0x000fea0003800000 */
.L_x_50:
[----:B------:R-:W-:Y:S02]  /*2d00*/  MOV R0, 0xffffffff ;  /* 0xffffffff00007802 */ /* 0x000fe40000000f00 */
[----:B------:R-:W-:-:S03]  /*2d10*/  MOV R2, 0x2d40 ;  /* 0x00002d4000027802 */ /* 0x000fc60000000f00 */
[----:B------:R1:W-:Y:S04]  /*2d20*/  STS [UR37+0x140], R0 ;  /* 0x00014000ff007988 */ /* 0x0003e80008000825 */
[----:B-1-3-5:R-:W-:Y:S05]  /*2d30*/  CALL.REL.NOINC `($__internal_1_$__cuda_sm10x_tcgen05_guardrail_trap_phase_invalid_during_alloc) ;  /* 0x0000005000947944 */ /* 0x02afea0003c00000 */
.L_x_51:
[----:B------:R-:W-:Y:S05]  /*2d40*/  WARPSYNC.ALL ;  /* 0x0000000000007948 */ /* 0x000fea0003800000 */
[----:B------:R-:W2:Y:S01]  /*2d50*/  S2UR UR5, SR_CgaCtaId ;  /* 0x00000000000579c3 */ /* 0x000ea20000008800 */
[----:B------:R-:W-:Y:S01]  /*2d60*/  UMOV UR4, 0x400 ;  /* 0x0000040000047882 */ /* 0x000fe20000000000 */
[----:B------:R-:W-:-:S06]  /*2d70*/  NOP ;  /* 0x0000000000007918 */ /* 0x000fcc0000000000 */
[----:B------:R-:W-:Y:S06]  /*2d80*/  BAR.ARV 0x6, 0xa0 ;  /* 0x0182800000007b1d */ /* 0x000fec0000002000 */
[----:B------:R-:W4:Y:S01]  /*2d90*/  LDCU UR7, c[0x0][0x38c] ;  /* 0x00007180ff0777ac */ /* 0x000f220008000800 */
[----:B------:R-:W-:Y:S01]  /*2da0*/  IMAD.MOV.U32 R11, RZ, RZ, 0x1 ;  /* 0x00000001ff0b7424 */ /* 0x000fe200078e00ff */
[----:B------:R-:W-:Y:S01]  /*2db0*/  CS2R R8, SRZ ;  /* 0x0000000000087805 */ /* 0x000fe2000001ff00 */
[----:B------:R-:W-:Y:S01]  /*2dc0*/  IMAD.MOV.U32 R10, RZ, RZ, RZ ;  /* 0x000000ffff0a7224 */ /* 0x000fe200078e00ff */
[----:B------:R-:W3:Y:S01]  /*2dd0*/  LDCU UR6, c[0x0][0x38c] ;  /* 0x00007180ff0677ac */ /* 0x000ee20008000800 */
[----:B------:R-:W-:Y:S01]  /*2de0*/  UMOV UR15, URZ ;  /* 0x000000ff000f7c82 */ /* 0x000fe20008000000 */
[----:B------:R-:W-:Y:S01]  /*2df0*/  UMOV UR14, URZ ;  /* 0x000000ff000e7c82 */ /* 0x000fe20008000000 */
[----:B--2---:R-:W-:Y:S01]  /*2e00*/  ULEA UR5, UR5, UR4, 0x18 ;  /* 0x0000000405057291 */ /* 0x004fe2000f8ec0ff */
[----:B------:R-:W-:Y:S01]  /*2e10*/  UMOV UR24, 0x0 ;  /* 0x0000000000187882 */ /* 0x000fe20000000000 */
[----:B------:R-:W-:-:S02]  /*2e20*/  UMOV UR25, 0x8100010 ;  /* 0x0810001000197882 */ /* 0x000fc40000000000 */
[----:B------:R-:W-:Y:S02]  /*2e30*/  UIADD3 UR10, UPT, UPT, UR5, 0x6400, URZ ;  /* 0x00006400050a7890 */ /* 0x000fe4000fffe0ff */
[----:B------:R-:W-:Y:S02]  /*2e40*/  UIADD3 UR11, UPT, UPT, UR5, 0x1a400, URZ ;  /* 0x0001a400050b7890 */ /* 0x000fe4000fffe0ff */
[----:B----4-:R-:W-:Y:S01]  /*2e50*/  UIADD3 UR7, UPT, UPT, UR7, 0x3f, URZ ;  /* 0x0000003f07077890 */ /* 0x010fe2000fffe0ff */
[----:B-1----:R-:W1:Y:S01]  /*2e60*/  LDS R0, [UR5+0x140] ;  /* 0x00014005ff007984 */ /* 0x002e620008000800 */
[----:B------:R-:W-:Y:S02]  /*2e70*/  USHF.R.U32.HI UR10, URZ, 0x4, UR10 ;  /* 0x00000004ff0a7899 */ /* 0x000fe4000801160a */
[----:B------:R-:W-:Y:S02]  /*2e80*/  USHF.R.S32.HI UR4, URZ, 0x1f, UR7 ;  /* 0x0000001fff047899 */ /* 0x000fe40008011407 */
[----:B------:R-:W-:-:S02]  /*2e90*/  USHF.R.U32.HI UR11, URZ, 0x4, UR11 ;  /* 0x00000004ff0b7899 */ /* 0x000fc4000801160b */
[----:B------:R-:W-:Y:S02]  /*2ea0*/  ULEA.HI UR4, UR4, UR7, URZ, 0x6 ;  /* 0x0000000704047291 */ /* 0x000fe4000f8f30ff */
[----:B------:R-:W-:Y:S02]  /*2eb0*/  ULOP3.LUT UR10, UR10, 0x3fff, URZ, 0xc0, !UPT ;  /* 0x00003fff0a0a7892 */ /* 0x000fe4000f8ec0ff */
[----:B------:R-:W-:Y:S02]  /*2ec0*/  USHF.R.S32.HI UR4, URZ, 0x6, UR4 ;  /* 0x00000006ff047899 */ /* 0x000fe40008011404 */
[----:B------:R-:W-:Y:S02]  /*2ed0*/  ULOP3.LUT UR11, UR11, 0x3fff, URZ, 0xc0, !UPT ;  /* 0x00003fff0b0b7892 */ /* 0x000fe4000f8ec0ff */
[----:B------:R-:W-:Y:S01]  /*2ee0*/  UISETP.LT.AND UP0, UPT, UR4, 0x1, UPT ;  /* 0x000000010400788c */ /* 0x000fe2000bf01270 */
[----:B------:R-:W-:Y:S01]  /*2ef0*/  UMOV UR22, 0x0 ;  /* 0x0000000000167882 */ /* 0x000fe20000000000 */
[----:B------:R-:W-:-:S02]  /*2f00*/  UMOV UR23, 0x8100010 ;  /* 0x0810001000177882 */ /* 0x000fc40000000000 */
[----:B------:R-:W-:Y:S02]  /*2f10*/  USEL UR9, UR4, 0x1, !UP0 ;  /* 0x0000000104097887 */ /* 0x000fe4000c000000 */
[----:B------:R-:W-:Y:S02]  /*2f20*/  ULOP3.LUT UR10, UR10, 0x10000, URZ, 0xfc, !UPT ;  /* 0x000100000a0a7892 */ /* 0x000fe4000f8efcff */
[----:B------:R-:W-:Y:S02]  /*2f30*/  ULOP3.LUT UR11, UR11, 0x10000, URZ, 0xfc, !UPT ;  /* 0x000100000b0b7892 */ /* 0x000fe4000f8efcff */
[----:B------:R-:W-:Y:S02]  /*2f40*/  UIADD3 UR9, UPT, UPT, -UR9, URZ, URZ ;  /* 0x000000ff09097290 */ /* 0x000fe4000fffe1ff */
[----:B---3--:R-:W-:Y:S01]  /*2f50*/  UISETP.GE.AND UP3, UPT, UR6, 0x1, UPT ;  /* 0x000000010600788c */ /* 0x008fe2000bf66270 */
[----:B------:R-:W-:Y:S01]  /*2f60*/  UMOV UR20, 0x0 ;  /* 0x0000000000147882 */ /* 0x000fe20000000000 */
[----:B------:R-:W-:Y:S01]  /*2f70*/  UMOV UR21, 0x8100010 ;  /* 0x0810001000157882 */ /* 0x000fe20000000000 */
[----:B------:R-:W-:Y:S01]  /*2f80*/  UMOV UR18, 0x0 ;  /* 0x0000000000127882 */ /* 0x000fe20000000000 */
[----:B------:R-:W-:Y:S01]  /*2f90*/  UMOV UR19, 0x8100010 ;  /* 0x0810001000137882 */ /* 0x000fe20000000000 */
[----:B-1----:R-:W-:-:S15]  /*2fa0*/  R2UR UR16, R0 ;  /* 0x00000000001072ca */ /* 0x002fde00000e0000 */
.L_x_60:
[----:B------:R-:W-:Y:S02]  /*2fb0*/  LEA R0, R10, UR5, 0x3 ;  /* 0x000000050a007c11 */ /* 0x000fe4000f8e18ff */
[----:B------:R-:W-:Y:S02]  /*2fc0*/  SHF.L.U32 R2, R9, 0x1f, RZ ;  /* 0x0000001f09027819 */ /* 0x000fe400000006ff */
[----:B------:R-:W-:Y:S01]  /*2fd0*/  PLOP3.LUT P0, PT, PT, PT, UP3, 0x80, 0x8 ;  /* 0x000000000008781c */ /* 0x000fe20003f0f038 */
[----:B------:R-:W-:Y:S01]  /*2fe0*/  VIADD R3, R0, 0xa0 ;  /* 0x000000a000037836 */ /* 0x000fe20000000000 */
[----:B-1----:R-:W1:Y:S02]  /*2ff0*/  SYNCS.PHASECHK.TRANS64.TRYWAIT P1, [R0+URZ+0x90], R2 ;  /* 0x00009002000075a7 */ /* 0x002e6400080211ff */
[----:B-1-3--:R-:W-:Y:S09]  /*3000*/  @!P1 BRA `(.L_x_54) ;  /* 0x0000004800549947 */ /* 0x00aff20003800000 */
.L_x_133:
[----:B------:R-:W-:Y:S01]  /*3010*/  LEA R4, R10, UR5, 0x4 ;  /* 0x000000050a047c11 */ /* 0x000fe2000f8e20ff */
[----:B------:R-:W-:Y:S01]  /*3020*/  @UP3 ULEA UR6, UR14, UR5, 0x3 ;  /* 0x000000050e063291 */ /* 0x000fe2000f8e18ff */
[----:B------:R-:W-:Y:S01]  /*3030*/  PLOP3.LUT P2, PT, PT, PT, PT, 0x80, 0x8 ;  /* 0x000000000008781c */ /* 0x000fe20003f4f070 */
[----:B------:R-:W-:Y:S01]  /*3040*/  ULEA UR7, UR15, UR5, 0x3 ;  /* 0x000000050f077291 */ /* 0x000fe2000f8e18ff */
[----:B------:R-:W-:Y:S01]  /*3050*/  PRMT R3, RZ, 0x654, R3 ;  /* 0x00000654ff037816 */ /* 0x000fe20000000003 */
[----:B------:R-:W-:Y:S01]  /*3060*/  ULEA UR8, UR15, UR16, 0x6 ;  /* 0x000000100f087291 */ /* 0x000fe2000f8e30ff */
[----:B------:R-:W2:Y:S01]  /*3070*/  LDS.128 R4, [R4+0x120] ;  /* 0x0001200004047984 */ /* 0x000ea20000000c00 */
[----:B-1----:R-:W-:Y:S02]  /*3080*/  @P0 SHF.L.U32 R2, R8, 0x1f, RZ ;  /* 0x0000001f08020819 */ /* 0x002fe400000006ff */
[----:B------:R-:W-:Y:S01]  /*3090*/  SHF.L.U32 R0, R11, 0x1f, RZ ;  /* 0x0000001f0b007819 */ /* 0x000fe200000006ff */
[----:B------:R-:W-:Y:S01]  /*30a0*/  @!PT LDS RZ, [RZ] ;  /* 0x00000000fffff984 */ /* 0x000fe20000000800 */
[----:B------:R-:W-:Y:S01]  /*30b0*/  @!PT LDS RZ, [RZ] ;  /* 0x00000000fffff984 */ /* 0x000fe20000000800 */
[----:B------:R-:W-:Y:S01]  /*30c0*/  @!PT LDS RZ, [RZ] ;  /* 0x00000000fffff984 */ /* 0x000fe20000000800 */
[----:B------:R-:W-:Y:S01]  /*30d0*/  @!PT LDS RZ, [RZ] ;  /* 0x00000000fffff984 */ /* 0x000fe20000000800 */
[----:B------:R1:W-:Y:S06]  /*30e0*/  MEMBAR.ALL.CTA ;  /* 0x0000000000007992 */ /* 0x0003ec0000008000 */
[----:B-1----:R-:W1:Y:S02]  /*30f0*/  FENCE.VIEW.ASYNC.S ;  /* 0x00000000000073c6 */ /* 0x002e640000000000 */
[----:B-1----:R1:W-:Y:S01]  /*3100*/  SYNCS.ARRIVE.TRANS64.RED.A1T0 RZ, [R3+URZ], RZ ;  /* 0x000000ff03ff79a7 */ /* 0x0023e200081004ff */
[----:B------:R1:W3:Y:S01]  /*3110*/  @P0 SYNCS.PHASECHK.TRANS64.TRYWAIT P2, [UR6], R2 ;  /* 0x00000002ff0005a7 */ /* 0x0002e20008041106 */
[----:B--2---:R-:W-:Y:S01]  /*3120*/  LOP3.LUT P1, RZ, R6, 0x1, RZ, 0xc0, !PT ;  /* 0x0000000106ff7812 */ /* 0x004fe2000782c0ff */
[----:B------:R-:W2:Y:S02]  /*3130*/  SYNCS.PHASECHK.TRANS64.TRYWAIT P0, [UR7+0xd0], R0 ;  /* 0x0000d000ff0075a7 */ /* 0x000ea40008001107 */
[----:B-123--:R-:W-:Y:S10]  /*3140*/  @!P0 BRA `(.L_x_55) ;  /* 0x0000004800188947 */ /* 0x00eff40003800000 */
.L_x_135:
[----:B------:R-:W-:Y:S01]  /*3150*/  IADD3 R10, PT, PT, R10, 0x1, RZ ;  /* 0x000000010a0a7810 */ /* 0x000fe20007ffe0ff */
[----:B------:R-:W-:Y:S06]  /*3160*/  BRA.U !UP3, `(.L_x_56) ;  /* 0x000000010bc07547 */ /* 0x000fec000b800000 */
[----:B------:R-:W-:Y:S01]  /*3170*/  UPLOP3.LUT UP4, UPT, UPT, UPT, UPT, 0x40, 0x4 ;  /* 0x000000000004789c */ /* 0x000fe20003f8e870 */
[----:B------:R-:W-:Y:S01]  /*3180*/  UMOV UR13, UR9 ;  /* 0x00000009000d7c82 */ /* 0x000fe20008000000 */
[----:B------:R-:W-:Y:S01]  /*3190*/  UMOV UR12, UR4 ;  /* 0x00000004000c7c82 */ /* 0x000fe20008000000 */
[----:B------:R-:W-:-:S08]  /*31a0*/  UMOV UR17, UR14 ;  /* 0x0000000e00117c82 */ /* 0x000fd00008000000 */
.L_x_59:
[----:B------:R-:W-:Y:S02]  /*31b0*/  UIADD3 UR13, UPT, UPT, UR13, 0x1, URZ ;  /* 0x000000010d0d7890 */ /* 0x000fe4000fffe0ff */
[----:B--2---:R-:W-:Y:S02]  /*31c0*/  ULEA UR6, UR17, UR5, 0x3 ;  /* 0x0000000511067291 */ /* 0x004fe4000f8e18ff */
[----:B------:R-:W-:Y:S01]  /*31d0*/  UISETP.NE.AND UP0, UPT, UR13, URZ, UPT ;  /* 0x000000ff0d00728c */ /* 0x000fe2000bf05270 */
[----:B---3--:R-:W-:Y:S10]  /*31e0*/  @P2 BRA `(.L_x_57) ;  /* 0x00000000000c2947 */ /* 0x008ff40003800000 */
[----:B-1----:R-:W-:Y:S04]  /*31f0*/  SHF.L.U32 R2, R8, 0x1f, RZ ;  /* 0x0000001f08027819 */ /* 0x002fe800000006ff */
[----:B------:R-:W1:Y:S02]  /*3200*/  SYNCS.PHASECHK.TRANS64.TRYWAIT P0, [UR6], R2 ;  /* 0x00000002ff0075a7 */ /* 0x000e640008001106 */
[----:B-1----:R-:W-:Y:S05]  /*3210*/  @!P0 BRA `(.L_x_58) ;  /* 0x0000004400fc8947 */ /* 0x002fea0003800000 */
.L_x_57:
[----:B------:R-:W-:Y:S01]  /*3220*/  UISETP.NE.AND UP1, UPT, UR12, 0x1, UPT ;  /* 0x000000010c00788c */ /* 0x000fe2000bf25270 */
[----:B------:R-:W-:Y:S01]  /*3230*/  PLOP3.LUT P2, PT, PT, PT, PT, 0x80, 0x8 ;  /* 0x000000000008781c */ /* 0x000fe20003f4f070 */
[----:B------:R-:W-:Y:S02]  /*3240*/  UIADD3 UR14, UPT, UPT, UR17, 0x1, URZ ;  /* 0x00000001110e7890 */ /* 0x000fe4000fffe0ff */
[----:B------:R-:W-:Y:S02]  /*3250*/  ULEA UR28, UR17, UR11, 0x9 ;  /* 0x0000000b111c7291 */ /* 0x000fe4000f8e48ff */
[----:B------:R-:W-:Y:S01]  /*3260*/  UISETP.NE.AND UP2, UPT, UR14, 0x5, UPT ;  /* 0x000000050e00788c */ /* 0x000fe2000bf45270 */
[----:B------:R-:W-:Y:S01]  /*3270*/  PLOP3.LUT P0, PT, PT, PT, UP1, 0x80, 0x8 ;  /* 0x000000000008781c */ /* 0x000fe20003f0f018 */
[----:B------:R-:W-:Y:S02]  /*3280*/  UIADD3 UR40, UPT, UPT, UR28, 0x2, URZ ;  /* 0x000000021c287890 */ /* 0x000fe4000fffe0ff */
[----:B------:R-:W-:Y:S02]  /*3290*/  USEL UR27, URZ, 0x1, UP2 ;  /* 0x00000001ff1b7887 */ /* 0x000fe40009000000 */
[----:B------:R-:W-:Y:S02]  /*32a0*/  USEL UR14, UR14, URZ, UP2 ;  /* 0x000000ff0e0e7287 */ /* 0x000fe40009000000 */
[----:B------:R-:W-:Y:S02]  /*32b0*/  UIADD3 UR36, UPT, UPT, UR28, 0x4, URZ ;  /* 0x000000041c247890 */ /* 0x000fe4000fffe0ff */
[----:B------:R-:W-:Y:S01]  /*32c0*/  @UP1 ULEA UR26, UR14, UR5, 0x3 ;  /* 0x000000050e1a1291 */ /* 0x000fe2000f8e18ff */
[----:B------:R-:W-:Y:S01]  /*32d0*/  LOP3.LUT R8, R8, UR27, RZ, 0x3c, !PT ;  /* 0x0000001b08087c12 */ /* 0x000fe2000f8e3cff */
[----:B------:R-:W-:Y:S02]  /*32e0*/  UIADD3 UR32, UPT, UPT, UR28, 0x6, URZ ;  /* 0x000000061c207890 */ /* 0x000fe4000fffe0ff */
[----:B------:R-:W-:Y:S01]  /*32f0*/  UIADD3 UR6, UPT, UPT, UR6, 0x28, URZ ;  /* 0x0000002806067890 */ /* 0x000fe2000fffe0ff */
[----:B-1----:R-:W-:Y:S01]  /*3300*/  @P0 SHF.L.U32 R0, R8, 0x1f, RZ ;  /* 0x0000001f08000819 */ /* 0x002fe200000006ff */
[----:B------:R-:W-:Y:S01]  /*3310*/  UIADD3 UR12, UPT, UPT, UR12, -0x1, URZ ;  /* 0xffffffff0c0c7890 */ /* 0x000fe2000fffe0ff */
[----:B------:R-:W-:Y:S02]  /*3320*/  UMOV UR29, 0x40004040 ;  /* 0x40004040001d7882 */ /* 0x000fe40000000000 */
[----:B------:R2:W3:Y:S01]  /*3330*/  @P0 SYNCS.PHASECHK.TRANS64.TRYWAIT P2, [UR26], R0 ;  /* 0x00000000ff0005a7 */ /* 0x0004e2000804111a */
[----:B------:R-:W-:Y:S01]  /*3340*/  ULEA UR26, UR17, UR10, 0xa ;  /* 0x0000000a111a7291 */ /* 0x000fe2000f8e50ff */
[----:B------:R-:W-:Y:S01]  /*3350*/  UMOV UR27, 0x40004040 ;  /* 0x40004040001b7882 */ /* 0x000fe20000000000 */
[----:B------:R-:W-:Y:S02]  /*3360*/  UMOV UR41, 0x40004040 ;  /* 0x4000404000297882 */ /* 0x000fe40000000000 */
[----:B------:R-:W-:Y:S02]  /*3370*/  UIADD3 UR38, UPT, UPT, UR26, 0x2, URZ ;  /* 0x000000021a267890 */ /* 0x000fe4000fffe0ff */
[----:B------:R-:W-:Y:S02]  /*3380*/  UIADD3 UR34, UPT, UPT, UR26, 0x4, URZ ;  /* 0x000000041a227890 */ /* 0x000fe4000fffe0ff */
[----:B------:R-:W-:Y:S01]  /*3390*/  UIADD3 UR30, UPT, UPT, UR26, 0x6, URZ ;  /* 0x000000061a1e7890 */ /* 0x000fe2000fffe0ff */
[----:B------:R2:W-:Y:S01]  /*33a0*/  UTCHMMA gdesc[UR26], gdesc[UR28], tmem[UR8], tmem[UR24], idesc[UR25], UP4 ;  /* 0x00ff181c1a0075ea */ /* 0x0005e2000a000008 */
[----:B------:R-:W-:Y:S01]  /*33b0*/  UPLOP3.LUT UP4, UPT, UPT, UPT, UPT, 0x80, 0x8 ;  /* 0x000000000008789c */ /* 0x000fe20003f8f070 */
[----:B------:R-:W-:Y:S01]  /*33c0*/  UMOV UR39, 0x40004040 ;  /* 0x4000404000277882 */ /* 0x000fe20000000000 */
[----:B------:R-:W-:Y:S01]  /*33d0*/  UMOV UR37, 0x40004040 ;  /* 0x4000404000257882 */ /* 0x000fe20000000000 */
[----:B------:R2:W-:Y:S01]  /*33e0*/  UTCHMMA gdesc[UR38], gdesc[UR40], tmem[UR8], tmem[UR22], idesc[UR23], UPT ;  /* 0x00ff1628260075ea */ /* 0x0005e2000b800008 */
[----:B------:R-:W-:Y:S01]  /*33f0*/  UMOV UR35, 0x40004040 ;  /* 0x4000404000237882 */ /* 0x000fe20000000000 */
[----:B------:R-:W-:Y:S01]  /*3400*/  UMOV UR33, 0x40004040 ;  /* 0x4000404000217882 */ /* 0x000fe20000000000 */
[----:B------:R-:W-:Y:S01]  /*3410*/  UMOV UR31, 0x40004040 ;  /* 0x40004040001f7882 */ /* 0x000fe20000000000 */
[----:B------:R2:W-:Y:S01]  /*3420*/  UTCHMMA gdesc[UR34], gdesc[UR36], tmem[UR8], tmem[UR20], idesc[UR21], UPT ;  /* 0x00ff1424220075ea */ /* 0x0005e2000b800008 */
[----:B------:R2:W-:Y:S01]  /*3430*/  UTCHMMA gdesc[UR30], gdesc[UR32], tmem[UR8], tmem[UR18], idesc[UR19], UPT ;  /* 0x00ff12201e0075ea */ /* 0x0005e2000b800008 */
[----:B------:R2:W-:Y:S01]  /*3440*/  UTCBAR [UR6], URZ ;  /* 0x000000ff060073e9 */ /* 0x0005e200080000ff */
[----:B------:R-:W-:Y:S01]  /*3450*/  UMOV UR17, UR14 ;  /* 0x0000000e00117c82 */ /* 0x000fe20008000000 */
[----:B------:R-:W-:Y:S05]  /*3460*/  BRA.U UP0, `(.L_x_59) ;  /* 0xfffffffd00507547 */ /* 0x000fea000b83ffff */
.L_x_56:
[----:B------:R-:W-:Y:S01]  /*3470*/  UIADD3 UR15, UPT, UPT, UR15, 0x1, URZ ;  /* 0x000000010f0f7890 */ /* 0x000fe2000fffe0ff */
[C---:B------:R-:W-:Y:S01]  /*3480*/  ISETP.NE.AND P0, PT, R10.reuse, 0x2, PT ;  /* 0x000000020a00780c */ /* 0x040fe20003f05270 */
[----:B------:R-:W-:Y:S02]  /*3490*/  UIADD3 UR7, UPT, UPT, UR7, 0xb0, URZ ;  /* 0x000000b007077890 */ /* 0x000fe4000fffe0ff */
[----:B------:R-:W-:Y:S01]  /*34a0*/  UISETP.NE.AND UP0, UPT, UR15, 0x4, UPT ;  /* 0x000000040f00788c */ /* 0x000fe2000bf05270 */
[----:B-12---:R-:W-:Y:S02]  /*34b0*/  SEL R0, RZ, 0x1, P0 ;  /* 0x00000001ff007807 */ /* 0x006fe40000000000 */
[----:B------:R-:W-:Y:S01]  /*34c0*/  SEL R10, R10, RZ, P0 ;  /* 0x000000ff0a0a7207 */ /* 0x000fe20000000000 */
[----:B------:R-:W-:Y:S01]  /*34d0*/  USEL UR6, URZ, 0x1, UP0 ;  /* 0x00000001ff067887 */ /* 0x000fe20008000000 */
[----:B------:R-:W-:Y:S01]  /*34e0*/  LOP3.LUT R9, R9, R0, RZ, 0x3c, !PT ;  /* 0x0000000009097212 */ /* 0x000fe200078e3cff */
[----:B------:R-:W-:Y:S01]  /*34f0*/  USEL UR15, UR15, URZ, UP0 ;  /* 0x000000ff0f0f7287 */ /* 0x000fe20008000000 */
[----:B------:R1:W-:Y:S03]  /*3500*/  UTCBAR [UR7], URZ ;  /* 0x000000ff070073e9 */ /* 0x0003e600080000ff */
[----:B------:R-:W-:Y:S01]  /*3510*/  LOP3.LUT R11, R11, UR6, RZ, 0x3c, !PT ;  /* 0x000000060b0b7c12 */ /* 0x000fe2000f8e3cff */
[----:B------:R-:W-:Y:S07]  /*3520*/  @P1 BRA `(.L_x_60) ;  /* 0xfffffff800a01947 */ /* 0x000fee000383ffff */
[----:B------:R-:W2:Y:S01]  /*3530*/  S2UR UR4, SR_CgaCtaId ;  /* 0x00000000000479c3 */ /* 0x000ea20000008800 */
[----:B------:R-:W-:Y:S01]  /*3540*/  ELECT P0, URZ, PT ;  /* 0x0000000000ff782f */ /* 0x000fe20003800000 */
[----:B------:R-:W-:Y:S01]  /*3550*/  IMAD.MOV.U32 R0, RZ, RZ, 0x1 ;  /* 0x00000001ff007424 */ /* 0x000fe200078e00ff */
[----:B------:R-:W-:Y:S01]  /*3560*/  UIADD3 UR5, UPT, UPT, UR5, 0xd0, URZ ;  /* 0x000000d005057890 */ /* 0x000fe2000fffe0ff */
[----:B------:R-:W-:Y:S01]  /*3570*/  SHF.L.U32 R2, R11, 0x1f, RZ ;  /* 0x0000001f0b027819 */ /* 0x000fe200000006ff */
[----:B------:R-:W-:-:S03]  /*3580*/  UMOV UR6, 0x40 ;  /* 0x0000004000067882 */ /* 0x000fc60000000000 */
[----:B------:R-:W-:Y:S01]  /*3590*/  UVIRTCOUNT.DEALLOC.SMPOOL 0x80 ;  /* 0x000000800000784c */ /* 0x000fe20000000000 */
[----:B--2---:R-:W-:Y:S02]  /*35a0*/  ULEA UR4, UR4, UR6, 0x18 ;  /* 0x0000000604047291 */ /* 0x004fe4000f8ec0ff */
[----:B------:R-:W-:-:S07]  /*35b0*/  ULEA UR6, UR15, UR5, 0x3 ;  /* 0x000000050f067291 */ /* 0x000fce000f8e18ff */
[----:B------:R2:W-:Y:S02]  /*35c0*/  @P0 STS.U8 [UR4+0x1c], R0 ;  /* 0x00001c00ff000988 */ /* 0x0005e40008000004 */
[----:B------:R-:W4:Y:S02]  /*35d0*/  SYNCS.PHASECHK.TRANS64.TRYWAIT P0, [UR6], R2 ;  /* 0x00000002ff0075a7 */ /* 0x000f240008001106 */
[----:B--2-4-:R-:W-:Y:S05]  /*35e0*/  @!P0 BRA `(.L_x_61) ;  /* 0x0000004400208947 */ /* 0x014fea0003800000 */
.L_x_138:
[----:B-1----:R-:W-:-:S04]  /*35f0*/  UIADD3 UR7, UPT, UPT, UR15, 0x1, URZ ;  /* 0x000000010f077890 */ /* 0x002fc8000fffe0ff */
[----:B------:R-:W-:-:S04]  /*3600*/  UISETP.NE.AND UP0, UPT, UR7, 0x4, UPT ;  /* 0x000000040700788c */ /* 0x000fc8000bf05270 */
[----:B------:R-:W-:Y:S02]  /*3610*/  USEL UR8, URZ, 0x1, UP0 ;  /* 0x00000001ff087887 */ /* 0x000fe40008000000 */
[----:B------:R-:W-:-:S04]  /*3620*/  USEL UR7, UR7, URZ, UP0 ;  /* 0x000000ff07077287 */ /* 0x000fc80008000000 */
[----:B------:R-:W-:Y:S01]  /*3630*/  ULEA UR6, UR7, UR5, 0x3 ;  /* 0x0000000507067291 */ /* 0x000fe2000f8e18ff */
[----:B--2---:R-:W-:-:S04]  /*3640*/  LOP3.LUT R2, R11, UR8, RZ, 0x3c, !PT ;  /* 0x000000080b027c12 */ /* 0x004fc8000f8e3cff */
[----:B------:R-:W-:-:S04]  /*3650*/  SHF.L.U32 R3, R2, 0x1f, RZ ;  /* 0x0000001f02037819 */ /* 0x000fc800000006ff */
[----:B------:R-:W1:Y:S02]  /*3660*/  SYNCS.PHASECHK.TRANS64.TRYWAIT P0, [UR6], R3 ;  /* 0x00000003ff0075a7 */ /* 0x000e640008001106 */
[----:B-1----:R-:W-:Y:S05]  /*3670*/  @!P0 BRA `(.L_x_62) ;  /* 0x0000004400148947 */ /* 0x002fea0003800000 */
.L_x_140:
        /* <DEDUP_REMOVED lines=9> */
.L_x_142:
[----:B------:R-:W-:-:S04]  /*3710*/  UIADD3 UR7, UPT, UPT, UR7, 0x1, URZ ;  /* 0x0000000107077890 */ /* 0x000fc8000fffe0ff */
[----:B------:R-:W-:-:S04]  /*3720*/  UISETP.NE.AND UP0, UPT, UR7, 0x4, UPT ;  /* 0x000000040700788c */ /* 0x000fc8000bf05270 */
[----:B------:R-:W-:Y:S02]  /*3730*/  USEL UR6, URZ, 0x1, UP0 ;  /* 0x00000001ff067887 */ /* 0x000fe40008000000 */
[----:B------:R-:W-:-:S04]  /*3740*/  USEL UR7, UR7, URZ, UP0 ;  /* 0x000000ff07077287 */ /* 0x000fc80008000000 */
[----:B------:R-:W-:Y:S01]  /*3750*/  ULEA UR7, UR7, UR5, 0x3 ;  /* 0x0000000507077291 */ /* 0x000fe2000f8e18ff */
[----:B------:R-:W-:-:S04]  /*3760*/  LOP3.LUT R2, R2, UR6, RZ, 0x3c, !PT ;  /* 0x0000000602027c12 */ /* 0x000fc8000f8e3cff */
[----:B------:R-:W-:-:S04]  /*3770*/  SHF.L.U32 R2, R2, 0x1f, RZ ;  /* 0x0000001f02027819 */ /* 0x000fc800000006ff */
[----:B------:R-:W2:Y:S02]  /*3780*/  SYNCS.PHASECHK.TRANS64.TRYWAIT P0, [UR7], R2 ;  /* 0x00000002ff0075a7 */ /* 0x000ea40008001107 */
[----:B--2---:R-:W-:Y:S05]  /*3790*/  @!P0 BRA `(.L_x_64) ;  /* 0x0000004000fc8947 */ /* 0x004fea0003800000 */
.L_x_144:
[----:B------:R-:W-:Y:S01]  /*37a0*/  NOP ;  /* 0x0000000000007918 */ /* 0x000fe20000000000 */
[----:B-1----:R-:W1:Y:S01]  /*37b0*/  LDS R0, [UR4+0x14] ;  /* 0x00001404ff007984 */ /* 0x002e620008000800 */
[----:B------:R-:W-:Y:S01]  /*37c0*/  ULOP3.LUT UR6, UR16, 0xffff, URZ, 0xc0, !UPT ;  /* 0x0000ffff10067892 */ /* 0x000fe2000f8ec0ff */
[----:B------:R-:W-:Y:S01]  /*37d0*/  UMOV UR8, 0xffff ;  /* 0x0000ffff00087882 */ /* 0x000fe20000000000 */
[----:B------:R-:W-:Y:S02]  /*37e0*/  UMOV UR5, 0x1 ;  /* 0x0000000100057882 */ /* 0x000fe40000000000 */
[----:B------:R-:W-:-:S04]  /*37f0*/  USHF.R.U32.HI UR6, URZ, 0x5, UR6 ;  /* 0x00000005ff067899 */ /* 0x000fc80008011606 */
[----:B------:R-:W-:Y:S02]  /*3800*/  USHF.L.U32 UR8, UR8, UR6, URZ ;  /* 0x0000000608087299 */ /* 0x000fe400080006ff */
[----:B------:R-:W-:-:S04]  /*3810*/  USHF.L.U32 UR5, UR5, UR6, URZ ;  /* 0x0000000605057299 */ /* 0x000fc800080006ff */
[----:B-1----:R-:W-:-:S04]  /*3820*/  LOP3.LUT R0, R0, UR8, RZ, 0xc0, !PT ;  /* 0x0000000800007c12 */ /* 0x002fc8000f8ec0ff */
[----:B------:R-:W-:-:S13]  /*3830*/  ISETP.NE.AND P0, PT, R0, UR8, PT ;  /* 0x0000000800007c0c */ /* 0x000fda000bf05270 */
[----:B------:R-:W-:Y:S05]  /*3840*/  @P0 BRA `(.L_x_65) ;  /* 0x0000000000580947 */ /* 0x000fea0003800000 */
[----:B------:R-:W1:Y:S02]  /*3850*/  LDS R0, [UR4+0x18] ;  /* 0x00001804ff007984 */ /* 0x000e640008000800 */
[----:B-1----:R-:W-:-:S04]  /*3860*/  LOP3.LUT R0, R0, UR5, RZ, 0xc0, !PT ;  /* 0x0000000500007c12 */ /* 0x002fc8000f8ec0ff */
[----:B------:R-:W-:-:S13]  /*3870*/  ISETP.NE.AND P0, PT, R0, UR5, PT ;  /* 0x0000000500007c0c */ /* 0x000fda000bf05270 */
[----:B------:R-:W-:Y:S05]  /*3880*/  @P0 BRA `(.L_x_66) ;  /* 0x00000000003c0947 */ /* 0x000fea0003800000 */
[----:B------:R-:W1:Y:S01]  /*3890*/  S2R R2, SR_LANEID ;  /* 0x0000000000027919 */ /* 0x000e620000000000 */
[----:B------:R-:W-:Y:S01]  /*38a0*/  ULOP3.LUT UR8, URZ, UR8, URZ, 0x33, !UPT ;  /* 0x00000008ff087292 */ /* 0x000fe2000f8e33ff */
[----:B------:R-:W-:Y:S02]  /*38b0*/  VOTEU.ANY UR7, UPT, PT ;  /* 0x0000000000077886 */ /* 0x000fe400038e0100 */
[----:B------:R-:W-:-:S03]  /*38c0*/  UFLO.U32 UR7, UR7 ;  /* 0x00000007000772bd */ /* 0x000fc600080e0000 */
[----:B------:R-:W-:-:S04]  /*38d0*/  IMAD.U32 R0, RZ, RZ, UR8 ;  /* 0x00000008ff007e24 */ /* 0x000fc8000f8e00ff */
[----:B------:R2:W4:Y:S02]  /*38e0*/  REDUX UR6, R0 ;  /* 0x00000000000673c4 */ /* 0x0005240000000000 */
[----:B------:R1:W-:Y:S02]  /*38f0*/  UTCATOMSWS.AND URZ, UR8 ;  /* 0x0000000800ff79e3 */ /* 0x0003e40008000000 */
[----:B-1----:R-:W-:Y:S02]  /*3900*/  ISETP.EQ.U32.AND P0, PT, R2, UR7, PT ;  /* 0x0000000702007c0c */ /* 0x002fe4000bf02070 */
[----:B--2---:R-:W-:Y:S02]  /*3910*/  LOP3.LUT R0, RZ, UR5, RZ, 0x33, !PT ;  /* 0x00000005ff007c12 */ /* 0x004fe4000f8e33ff */
[----:B----4-:R-:W-:Y:S02]  /*3920*/  MOV R2, UR6 ;  /* 0x0000000600027c02 */ /* 0x010fe40008000f00 */
[----:B------:R-:W1:Y:S07]  /*3930*/  REDUX UR5, R0 ;  /* 0x00000000000573c4 */ /* 0x000e6e0000000000 */
[----:B------:R2:W-:Y:S01]  /*3940*/  @P0 ATOMS.AND RZ, [UR4+0x14], R2 ;  /* 0x00001402ffff098c */ /* 0x0005e2000a800004 */
[----:B-1----:R-:W-:-:S05]  /*3950*/  IMAD.U32 R0, RZ, RZ, UR5 ;  /* 0x00000005ff007e24 */ /* 0x002fca000f8e00ff */
[----:B------:R2:W-:Y:S01]  /*3960*/  @P0 ATOMS.AND RZ, [UR4+0x18], R0 ;  /* 0x00001800ffff098c */ /* 0x0005e2000a800004 */
[----:B------:R-:W-:Y:S05]  /*3970*/  BRA `(.L_x_67) ;  /* 0x0000000000147947 */ /* 0x000fea0003800000 */
.L_x_66:
[----:B------:R-:W-:Y:S02]  /*3980*/  MOV R2, 0x39a0 ;  /* 0x000039a000027802 */ /* 0x000fe40000000f00 */
[----:B---3-5:R-:W-:Y:S05]  /*3990*/  CALL.REL.NOINC `($__internal_0_$__cuda_sm10x_tcgen05_guardrail_trap_col_being_dealloced_not_returned_by_alloc) ;  /* 0x0000004400707944 */ /* 0x028fea0003c00000 */
[----:B------:R-:W-:Y:S05]  /*39a0*/  BRA `(.L_x_67) ;  /* 0x0000000000087947 */ /* 0x000fea0003800000 */
.L_x_65:
[----:B------:R-:W-:Y:S02]  /*39b0*/  MOV R2, 0x39d0 ;  /* 0x000039d000027802 */ /* 0x000fe40000000f00 */
[----:B---3-5:R-:W-:Y:S05]  /*39c0*/  CALL.REL.NOINC `($__internal_2_$__cuda_sm10x_tcgen05_guardrail_trap_unallocated_columns_being_dealloced) ;  /* 0x00000044007c7944 */ /* 0x028fea0003c00000 */
.L_x_67:
[----:B------:R-:W-:Y:S01]  /*39d0*/  NOP ;  /* 0x0000000000007918 */ /* 0x000fe20000000000 */
[----:B------:R-:W-:Y:S05]  /*39e0*/  EXIT ;  /* 0x000000000000794d */ /* 0x000fea0003800000 */
.L_x_49:
[----:B------:R-:W-:-:S09]  /*39f0*/  UISETP.NE.OR UP2, UPT, UR8, 0x3, !UP2 ;  /* 0x000000030800788c */ /* 0x000fd2000d745670 */
[----:B------:R-:W-:Y:S05]  /*3a00*/  BRA.U UP2, `(.L_x_68) ;  /* 0x0000000d02b07547 */ /* 0x000fea000b800000 */
[----:B------:R-:W1:Y:S01]  /*3a10*/  LDC R0, c[0x0][0xb30] ;  /* 0x0002cc00ff007b82 */ /* 0x000e620000000800 */
[----:B------:R-:W2:Y:S01]  /*3a20*/  LDCU.64 UR8, c[0x0][0x888] ;  /* 0x00011100ff0877ac */ /* 0x000ea20008000a00 */
[----:B------:R-:W-:Y:S02]  /*3a30*/  HFMA2 R27, -RZ, RZ, 0, 0 ;  /* 0x00000000ff1b7431 */ /* 0x000fe400000001ff */
[----:B------:R-:W-:Y:S01]  /*3a40*/  IMAD.MOV.U32 R29, RZ, RZ, 0x1 ;  /* 0x00000001ff1d7424 */ /* 0x000fe200078e00ff */
[----:B------:R-:W-:Y:S01]  /*3a50*/  MOV R25, 0x2000 ;  /* 0x0000200000197802 */ /* 0x000fe20000000f00 */
[----:B------:R-:W4:Y:S01]  /*3a60*/  LDCU.64 UR4, c[0x0][0x890] ;  /* 0x00011200ff0477ac */ /* 0x000f220008000a00 */
[----:B------:R-:W-:Y:S01]  /*3a70*/  IMAD.MOV.U32 R28, RZ, RZ, RZ ;  /* 0x000000ffff1c7224 */ /* 0x000fe200078e00ff */
[----:B------:R-:W3:Y:S01]  /*3a80*/  LDC R24, c[0x0][0x370] ;  /* 0x0000dc00ff187b82 */ /* 0x000ee20000000800 */
[----:B------:R-:W-:Y:S01]  /*3a90*/  UMOV UR7, 0x400 ;  /* 0x0000040000077882 */ /* 0x000fe20000000000 */
[----:B------:R-:W-:-:S02]  /*3aa0*/  UPLOP3.LUT UP1, UPT, UPT, UPT, UPT, 0x40, 0x4 ;  /* 0x000000000004789c */ /* 0x000fc40003f2e870 */
[----:B------:R-:W-:Y:S01]  /*3ab0*/  ULEA UR7, UR37, UR7, 0x18 ;  /* 0x0000000725077291 */ /* 0x000fe2000f8ec0ff */
[----:B------:R-:W-:-:S03]  /*3ac0*/  UMOV UR13, URZ ;  /* 0x000000ff000d7c82 */ /* 0x000fc60008000000 */
[----:B------:R-:W3:Y:S01]  /*3ad0*/  LDC R3, c[0x0][0xb0c] ;  /* 0x0002c300ff037b82 */ /* 0x000ee20000000800 */
[----:B--2---:R-:W-:Y:S02]  /*3ae0*/  UISETP.NE.U32.AND UP3, UPT, UR8, URZ, UPT ;  /* 0x000000ff0800728c */ /* 0x004fe4000bf65070 */
[----:B----4-:R-:W-:-:S05]  /*3af0*/  UISETP.NE.U32.AND UP4, UPT, UR4, URZ, UPT ;  /* 0x000000ff0400728c */ /* 0x010fca000bf85070 */
[----:B------:R-:W2:Y:S01]  /*3b00*/  LDC R18, c[0x0][0xb20] ;  /* 0x0002c800ff127b82 */ /* 0x000ea20000000800 */
[----:B-1----:R-:W-:Y:S01]  /*3b10*/  ISETP.NE.AND P1, PT, R0, 0x1, PT ;  /* 0x000000010000780c */ /* 0x002fe20003f25270 */
[----:B------:R-:W-:Y:S02]  /*3b20*/  UISETP.NE.AND.EX UP3, UPT, UR9, URZ, UPT, UP3 ;  /* 0x000000ff0900728c */ /* 0x000fe4000bf65330 */
[----:B------:R-:W-:-:S04]  /*3b30*/  UISETP.NE.AND.EX UP4, UPT, UR5, URZ, UPT, UP4 ;  /* 0x000000ff0500728c */ /* 0x000fc8000bf85340 */
[----:B------:R-:W1:Y:S08]  /*3b40*/  LDC.64 R30, c[0x0][0x348] ;  /* 0x0000d200ff1e7b82 */ /* 0x000e700000000a00 */
[----:B------:R-:W4:Y:S08]  /*3b50*/  LDC.64 R16, c[0x0][0xb10] ;  /* 0x0002c400ff107b82 */ /* 0x000f300000000a00 */
[----:B------:R-:W1:Y:S08]  /*3b60*/  LDC.64 R6, c[0x0][0xb18] ;  /* 0x0002c600ff067b82 */ /* 0x000e700000000a00 */
[----:B------:R-:W1:Y:S08]  /*3b70*/  LDC.64 R4, c[0x0][0xb28] ;  /* 0x0002ca00ff047b82 */ /* 0x000e700000000a00 */
[----:B--23--:R-:W1:Y:S02]  /*3b80*/  LDC R19, c[0x0][0x374] ;  /* 0x0000dd00ff137b82 */ /* 0x00ce640000000800 */
.L_x_77:
[C---:B------:R-:W-:Y:S02]  /*3b90*/  LEA R0, R28.reuse, UR7, 0x3 ;  /* 0x000000071c007c11 */ /* 0x040fe4000f8e18ff */
[----:B------:R-:W-:Y:S02]  /*3ba0*/  SHF.L.U32 R2, R27, 0x1f, RZ ;  /* 0x0000001f1b027819 */ /* 0x000fe400000006ff */
[----:B------:R-:W-:Y:S02]  /*3bb0*/  LEA R20, R28, UR7, 0x4 ;  /* 0x000000071c147c11 */ /* 0x000fe4000f8e20ff */
[----:B--2---:R-:W2:Y:S02]  /*3bc0*/  SYNCS.PHASECHK.TRANS64.TRYWAIT P0, [R0+URZ+0x90], R2 ;  /* 0x00009002000075a7 */ /* 0x004ea400080011ff */
[----:B--2---:R-:W-:Y:S05]  /*3bd0*/  @!P0 BRA `(.L_x_69) ;  /* 0x0000004000048947 */ /* 0x004fea0003800000 */
.L_x_145:
[----:B------:R-:W-:Y:S01]  /*3be0*/  ISETP.GE.AND P0, PT, R40, 0x1, PT ;  /* 0x000000012800780c */ /* 0x000fe20003f06270 */
[----:B------:R-:W3:Y:S01]  /*3bf0*/  LDS.128 R20, [R20+0x120] ;  /* 0x0001200014147984 */ /* 0x000ee20000000c00 */
[----:B--2---:R-:W-:Y:S01]  /*3c00*/  VIADD R0, R0, 0xa0 ;  /* 0x000000a000007836 */ /* 0x004fe20000000000 */
[----:B------:R-:W-:Y:S01]  /*3c10*/  @!PT LDS RZ, [RZ] ;  /* 0x00000000fffff984 */ /* 0x000fe20000000800 */
[----:B------:R-:W-:Y:S01]  /*3c20*/  @!PT LDS RZ, [RZ] ;  /* 0x00000000fffff984 */ /* 0x000fe20000000800 */
[----:B------:R-:W-:Y:S01]  /*3c30*/  @!PT LDS RZ, [RZ] ;  /* 0x00000000fffff984 */ /* 0x000fe20000000800 */
[----:B------:R-:W-:Y:S01]  /*3c40*/  @!PT LDS RZ, [RZ] ;  /* 0x00000000fffff984 */ /* 0x000fe20000000800 */
[----:B------:R2:W-:Y:S06]  /*3c50*/  MEMBAR.ALL.CTA ;  /* 0x0000000000007992 */ /* 0x0005ec0000008000 */
[----:B--2---:R-:W2:Y:S01]  /*3c60*/  FENCE.VIEW.ASYNC.S ;  /* 0x00000000000073c6 */ /* 0x004ea20000000000 */
[----:B------:R-:W-:Y:S04]  /*3c70*/  PRMT R0, RZ, 0x654, R0 ;  /* 0x00000654ff007816 */ /* 0x000fe80000000000 */
[----:B--2---:R2:W-:Y:S01]  /*3c80*/  SYNCS.ARRIVE.TRANS64.RED.A1T0 RZ, [R0+URZ], RZ ;  /* 0x000000ff00ff79a7 */ /* 0x0045e200081004ff */
[----:B---3--:R-:W-:Y:S11]  /*3c90*/  LOP3.LUT P3, RZ, R22, 0x1, RZ, 0xc0, !PT ;  /* 0x0000000116ff7812 */ /* 0x008ff6000786c0ff */
[----:B------:R-:W-:Y:S02]  /*3ca0*/  @!UPT UIADD3 URZ, UPT, UPT, URZ, URZ, URZ ;  /* 0x000000fffffff290 */ /* 0x000fe4000fffe0ff */
[----:B------:R-:W-:Y:S02]  /*3cb0*/  @P3 MOV R11, R20 ;  /* 0x00000014000b3202 */ /* 0x000fe40000000f00 */
[----:B------:R-:W-:Y:S01]  /*3cc0*/  @P3 LOP3.LUT R10, R21, 0xffff, RZ, 0xc0, !PT ;  /* 0x0000ffff150a3812 */ /* 0x000fe200078ec0ff */
[----:B--2---:R-:W-:Y:S06]  /*3cd0*/  @!P0 BRA `(.L_x_70) ;  /* 0x0000000000a48947 */ /* 0x004fec0003800000 */
[-C--:B-1----:R-:W-:Y:S01]  /*3ce0*/  IMAD.HI.U32 R0, R19, R7.reuse, RZ ;  /* 0x0000000713007227 */ /* 0x082fe200078e00ff */
[----:B------:R-:W-:Y:S02]  /*3cf0*/  ISETP.NE.AND P0, PT, R6, 0x1, PT ;  /* 0x000000010600780c */ /* 0x000fe40003f05270 */
[----:B------:R-:W-:Y:S01]  /*3d00*/  ISETP.NE.AND P2, PT, R40, 0x1, PT ;  /* 0x000000012800780c */ /* 0x000fe20003f45270 */
[----:B----4-:R-:W-:Y:S01]  /*3d10*/  IMAD.HI.U32 R9, R24, R16, RZ ;  /* 0x0000001018097227 */ /* 0x010fe200078e00ff */
[----:B------:R-:W-:Y:S02]  /*3d20*/  SHF.R.U32.HI R0, RZ, R18, R0 ;  /* 0x00000012ff007219 */ /* 0x000fe40000011600 */
[----:B------:R-:W-:Y:S01]  /*3d30*/  ISETP.NE.AND P4, PT, R3, 0x1, PT ;  /* 0x000000010300780c */ /* 0x000fe20003f85270 */
[----:B------:R-:W-:Y:S01]  /*3d40*/  IMAD.HI.U32 R13, R10, R7, RZ ;  /* 0x000000070a0d7227 */ /* 0x000fe200078e00ff */
[----:B------:R-:W-:Y:S02]  /*3d50*/  SHF.R.U32.HI R9, RZ, R17, R9 ;  /* 0x00000011ff097219 */ /* 0x000fe40000011609 */
[----:B------:R-:W-:Y:S01]  /*3d60*/  SEL R0, R19, R0, !P0 ;  /* 0x0000000013007207 */ /* 0x000fe20004000000 */
[----:B------:R-:W-:Y:S01]  /*3d70*/  IMAD.HI.U32 R12, R11, R16, RZ ;  /* 0x000000100b0c7227 */ /* 0x000fe200078e00ff */
[----:B------:R-:W-:Y:S03]  /*3d80*/  SEL R9, R24, R9, !P4 ;  /* 0x0000000918097207 */ /* 0x000fe60006000000 */
[-C--:B------:R-:W-:Y:S01]  /*3d90*/  IMAD.HI.U32 R8, R0, R4.reuse, RZ ;  /* 0x0000000400087227 */ /* 0x080fe200078e00ff */
[----:B------:R-:W-:Y:S03]  /*3da0*/  SHF.R.U32.HI R12, RZ, R17, R12 ;  /* 0x00000011ff0c7219 */ /* 0x000fe6000001160c */
[----:B------:R-:W-:Y:S01]  /*3db0*/  IMAD.HI.U32 R2, R9, R4, RZ ;  /* 0x0000000409027227 */ /* 0x000fe200078e00ff */
[-C--:B------:R-:W-:Y:S02]  /*3dc0*/  @P2 SHF.R.U32.HI R0, RZ, R5.reuse, R8 ;  /* 0x00000005ff002219 */ /* 0x080fe40000011608 */
[----:B------:R-:W-:Y:S02]  /*3dd0*/  SHF.R.U32.HI R8, RZ, R18, R13 ;  /* 0x00000012ff087219 */ /* 0x000fe4000001160d */
[----:B------:R-:W-:Y:S01]  /*3de0*/  @P2 SHF.R.U32.HI R9, RZ, R5, R2 ;  /* 0x00000005ff092219 */ /* 0x000fe20000011602 */
[----:B------:R-:W-:Y:S01]  /*3df0*/  IMAD R0, R40, R0, RZ ;  /* 0x0000000028007224 */ /* 0x000fe200078e02ff */
[----:B------:R-:W-:Y:S02]  /*3e00*/  SEL R8, R10, R8, !P0 ;  /* 0x000000080a087207 */ /* 0x000fe40004000000 */
[----:B------:R-:W-:Y:S01]  /*3e10*/  SEL R2, R11, R12, !P4 ;  /* 0x0000000c0b027207 */ /* 0x000fe20006000000 */
[----:B------:R-:W-:Y:S01]  /*3e20*/  IMAD R12, R40, R9, RZ ;  /* 0x00000009280c7224 */ /* 0x000fe200078e02ff */
[C---:B------:R-:W-:Y:S01]  /*3e30*/  ISETP.GE.AND P0, PT, R8.reuse, R0, PT ;  /* 0x000000000800720c */ /* 0x040fe20003f06270 */
[----:B------:R-:W-:Y:S03]  /*3e40*/  IMAD.HI.U32 R0, R8, R4, RZ ;  /* 0x0000000408007227 */ /* 0x000fe600078e00ff */
[----:B------:R-:W-:Y:S02]  /*3e50*/  ISETP.GE.OR P0, PT, R2, R12, P0 ;  /* 0x0000000c0200720c */ /* 0x000fe40000706670 */
[-C--:B------:R-:W-:Y:S04]  /*3e60*/  SHF.R.U32.HI R0, RZ, R5.reuse, R0 ;  /* 0x00000005ff007219 */ /* 0x080fe80000011600 */
[----:B------:R-:W-:Y:S05]  /*3e70*/  SEL R13, R8, R0, !P2 ;  /* 0x00000000080d7207 */ /* 0x000fea0005000000 */
[----:B------:R-:W-:Y:S02]  /*3e80*/  IMAD.MOV R12, RZ, RZ, -R13 ;  /* 0x000000ffff0c7224 */ /* 0x000fe400078e0a0d */
[----:B------:R-:W-:Y:S04]  /*3e90*/  @!P0 IMAD.HI.U32 R0, R2, R4, RZ ;  /* 0x0000000402008227 */ /* 0x000fe800078e00ff */
[----:B------:R-:W-:Y:S01]  /*3ea0*/  IMAD R12, R40, R12, R8 ;  /* 0x0000000c280c7224 */ /* 0x000fe200078e0208 */
[----:B------:R-:W-:Y:S04]  /*3eb0*/  @!P0 SHF.R.U32.HI R0, RZ, R5, R0 ;  /* 0x00000005ff008219 */ /* 0x000fe80000011600 */
[----:B------:R-:W-:Y:S04]  /*3ec0*/  @!P0 SEL R0, R2, R0, !P2 ;  /* 0x0000000002008207 */ /* 0x000fe80005000000 */
[----:B------:R-:W-:Y:S01]  /*3ed0*/  @!P0 IADD3 R13, PT, PT, R13, -R0, RZ ;  /* 0x800000000d0d8210 */ /* 0x000fe20007ffe0ff */
[----:B------:R-:W-:Y:S01]  /*3ee0*/  @!P0 IMAD R0, R9, R12, R0 ;  /* 0x0000000c09008224 */ /* 0x000fe200078e0200 */
[----:B------:R-:W-:Y:S01]  /*3ef0*/  IADD3 R9, PT, PT, -R8, RZ, RZ ;  /* 0x000000ff08097210 */ /* 0x000fe20007ffe1ff */
[--C-:B------:R-:W-:Y:S02]  /*3f00*/  IMAD.MOV R12, RZ, RZ, -R2.reuse ;  /* 0x000000ffff0c7224 */ /* 0x100fe400078e0a02 */
[----:B------:R-:W-:Y:S02]  /*3f10*/  @!P0 IMAD R8, R13, R40, R2 ;  /* 0x000000280d088224 */ /* 0x000fe400078e0202 */
[----:B------:R-:W-:Y:S02]  /*3f20*/  @!P0 IMAD.MOV.U32 R2, RZ, RZ, R0 ;  /* 0x000000ffff028224 */ /* 0x000fe400078e0000 */
[----:B------:R-:W-:Y:S02]  /*3f30*/  IMAD R11, R3, R12, R11 ;  /* 0x0000000c030b7224 */ /* 0x000fe400078e020b */
[----:B------:R-:W-:Y:S02]  /*3f40*/  IMAD R10, R6, R9, R10 ;  /* 0x00000009060a7224 */ /* 0x000fe400078e020a */
[----:B------:R-:W-:Y:S02]  /*3f50*/  IMAD R11, R2, R3, R11 ;  /* 0x00000003020b7224 */ /* 0x000fe400078e020b */
[----:B------:R-:W-:Y:S02]  /*3f60*/  IMAD R10, R8, R6, R10 ;  /* 0x00000006080a7224 */ /* 0x000fe400078e020a */
.L_x_70:
[----:B------:R-:W-:Y:S05]  /*3f70*/  BRA.U UP1, `(.L_x_71) ;  /* 0x0000000101107547 */ /* 0x000fea000b800000 */
[----:B------:R-:W-:Y:S04]  /*3f80*/  MOV R2, UR6 ;  /* 0x0000000600027c02 */ /* 0x000fe80008000f00 */
[----:B------:R-:W-:Y:S04]  /*3f90*/  SHF.L.U32 R2, R2, 0x1f, RZ ;  /* 0x0000001f02027819 */ /* 0x000fe800000006ff */
[----:B------:R-:W2:Y:S02]  /*3fa0*/  SYNCS.PHASECHK.TRANS64.TRYWAIT P0, [UR7+0x88], R2 ;  /* 0x00008802ff0075a7 */ /* 0x000ea40008001107 */
[----:B--2---:R-:W-:Y:S05]  /*3fb0*/  @!P0 BRA `(.L_x_72) ;  /* 0x0000003c00208947 */ /* 0x004fea0003800000 */
.L_x_71:
[----:B------:R-:W-:Y:S02]  /*3fc0*/  R2UR UR11, R15 ;  /* 0x000000000f0b72ca */ /* 0x000fe400000e0000 */
[----:B------:R-:W-:Y:S02]  /*3fd0*/  R2UR UR10, R14 ;  /* 0x000000000e0a72ca */ /* 0x000fe400000e0000 */
[----:B------:R-:W-:Y:S04]  /*3fe0*/  ISETP.NE.U32.AND P2, PT, RZ, UR4, PT ;  /* 0x00000004ff007c0c */ /* 0x000fe8000bf45070 */
[----:B------:R-:W-:Y:S05]  /*3ff0*/  ISETP.NE.AND.EX P2, PT, RZ, UR5, PT, P2 ;  /* 0x00000005ff007c0c */ /* 0x000fea000bf45320 */
[----:B------:R-:W-:Y:S02]  /*4000*/  USHF.L.U32 UR11, UR11, 0x7, URZ ;  /* 0x000000070b0b7899 */ /* 0x000fe400080006ff */
[----:B------:R-:W-:Y:S01]  /*4010*/  USHF.L.U32 UR10, UR10, 0x6, URZ ;  /* 0x000000060a0a7899 */ /* 0x000fe200080006ff */
[----:B------:R-:W-:Y:S11]  /*4020*/  BRA.U !UP4, `(.L_x_73) ;  /* 0x000000010c347547 */ /* 0x000ff6000b800000 */
[----:B------:R-:W-:Y:S01]  /*4030*/  UPLOP3.LUT UP0, UPT, UPT, UPT, UP3, 0x80, 0x8 ;  /* 0x000000000008789c */ /* 0x000fe20003f0f030 */
[----:B--2---:R-:W-:Y:S02]  /*4040*/  HFMA2 R0, -RZ, RZ, 0, 5.9604644775390625e-08 ;  /* 0x00000001ff007431 */ /* 0x004fe400000001ff */
[----:B------:R-:W-:Y:S03]  /*4050*/  IMAD.MOV.U32 R88, RZ, RZ, 0x1 ;  /* 0x00000001ff587424 */ /* 0x000fe600078e00ff */
[----:B------:R-:W-:Y:S05]  /*4060*/  PLOP3.LUT P0, PT, PT, PT, UP0, 0x80, 0x8 ;  /* 0x000000000008781c */ /* 0x000fea0003f0f008 */
[----:B------:R-:W2:Y:S01]  /*4070*/  @UP0 LDCU.64 UR14, c[0x0][0x888] ;  /* 0x00011100ff0e07ac */ /* 0x000ea20008000a00 */
[----:B------:R-:W-:Y:S07]  /*4080*/  @UP0 UIMAD UR8, UR36, UR4, URZ ;  /* 0x00000004240802a4 */ /* 0x000fee000f8e02ff */
[----:B------:R-:W-:Y:S01]  /*4090*/  @!P0 PRMT R88, R0, 0x7610, R88 ;  /* 0x0000761000588816 */ /* 0x000fe20000000058 */
[----:B--2---:R-:W-:Y:S03]  /*40a0*/  @UP0 UIMAD.WIDE UR14, UR8, 0x4, UR14 ;  /* 0x00000004080e08a5 */ /* 0x004fe6000f8e020e */
[----:B------:R-:W2:Y:S03]  /*40b0*/  @!UP0 LDCU UR8, c[0x0][0x880] ;  /* 0x00011000ff0887ac */ /* 0x000ea60008000800 */
[----:B------:R-:W-:Y:S01]  /*40c0*/  IMAD.U32 R8, RZ, RZ, UR14 ;  /* 0x0000000eff087e24 */ /* 0x000fe2000f8e00ff */
[----:B------:R-:W-:Y:S05]  /*40d0*/  MOV R9, UR15 ;  /* 0x0000000f00097c02 */ /* 0x000fea0008000f00 */
[----:B-----5:R3:W5:Y:S02]  /*40e0*/  @P0 LDG.E R49, desc[UR46][R8.64] ;  /* 0x0000002e08310981 */ /* 0x020764000c1e1900 */
[----:B--23--:R-:W-:Y:S07]  /*40f0*/  @!P0 IMAD.U32 R49, RZ, RZ, UR8 ;  /* 0x00000008ff318e24 */ /* 0x00cfee000f8e00ff */
.L_x_73:
[----:B-----5:R-:W-:Y:S01]  /*4100*/  @!P2 FSETP.EQ.AND P0, PT, R49, RZ, PT ;  /* 0x000000ff3100a20b */ /* 0x020fe20003f02000 */
[----:B------:R-:W-:Y:S01]  /*4110*/  @!UPT UIADD3 URZ, UPT, UPT, URZ, URZ, URZ ;  /* 0x000000fffffff290 */ /* 0x000fe2000fffe0ff */
[----:B------:R-:W-:Y:S11]  /*4120*/  @!P2 BRA `(.L_x_74) ;  /* 0x000000000014a947 */ /* 0x000ff60003800000 */
[----:B------:R-:W-:Y:S02]  /*4130*/  LOP3.LUT P2, RZ, R88, 0xff, RZ, 0xc0, !PT ;  /* 0x000000ff58ff7812 */ /* 0x000fe4000784c0ff */
[----:B------:R-:W-:Y:S04]  /*4140*/  PLOP3.LUT P0, PT, PT, PT, UP0, 0x80, 0x8 ;  /* 0x000000000008781c */ /* 0x000fe80003f0f008 */
[----:B------:R-:W-:Y:S07]  /*4150*/  PLOP3.LUT P0, PT, P0, PT, PT, 0x8, 0x80 ;  /* 0x000000000080781c */ /* 0x000fee000070e170 */
[----:B------:R-:W-:Y:S11]  /*4160*/  @P2 FSETP.EQ.AND P0, PT, R49, RZ, PT ;  /* 0x000000ff3100220b */ /* 0x000ff60003f02000 */
[----:B------:R-:W-:Y:S02]  /*4170*/  @!UPT UIADD3 URZ, UPT, UPT, URZ, URZ, URZ ;  /* 0x000000fffffff290 */ /* 0x000fe4000fffe0ff */
.L_x_74:
[----:B------:R-:W-:Y:S01]  /*4180*/  ULEA UR15, UR13, UR7, 0x3 ;  /* 0x000000070d0f7291 */ /* 0x000fe2000f8e18ff */
[----:B------:R-:W-:Y:S02]  /*4190*/  SHF.L.U32 R9, R29, 0x1f, RZ ;  /* 0x0000001f1d097819 */ /* 0x000fe400000006ff */
[----:B------:R-:W-:Y:S04]  /*41a0*/  ELECT P4, URZ, PT ;  /* 0x0000000000ff782f */ /* 0x000fe80003880000 */
[----:B------:R-:W-:Y:S02]  /*41b0*/  PLOP3.LUT P4, PT, P0, P4, PT, 0xf2, 0x2f ;  /* 0x00000000002f781c */ /* 0x000fe40000789e72 */
[----:B------:R-:W3:Y:S11]  /*41c0*/  SYNCS.PHASECHK.TRANS64.TRYWAIT P2, [UR15+0x68], R9 ;  /* 0x00006809ff0075a7 */ /* 0x000ef6000804110f */
[----:B-1----:R-:W-:Y:S05]  /*41d0*/  @!P4 IADD3 R8, P0, PT, R30, 0x580, RZ ;  /* 0x000005801e08c810 */ /* 0x002fea0007f1e0ff */
[----:B--2---:R-:W-:Y:S01]  /*41e0*/  @!P4 IMAD.X R2, RZ, RZ, R31, P0 ;  /* 0x000000ffff02c224 */ /* 0x004fe200000e061f */
[----:B---3--:R-:W-:Y:S07]  /*41f0*/  @!P2 BRA `(.L_x_75) ;  /* 0x0000003800a8a947 */ /* 0x008fee0003800000 */
.L_x_148:
[----:B------:R-:W2:Y:S01]  /*4200*/  LDC.64 R12, c[0x0][0xb18] ;  /* 0x0002c600ff0c7b82 */ /* 0x000ea20000000a00 */
[----:B------:R-:W-:Y:S01]  /*4210*/  @!P4 R2UR UR8, R2 ;  /* 0x000000000208c2ca */ /* 0x000fe200000e0000 */
[----:B------:R-:W-:Y:S01]  /*4220*/  VOTEU.ALL UP2, P4 ;  /* 0x0000000000ff7886 */ /* 0x000fe20002040000 */
[----:B------:R-:W-:Y:S01]  /*4230*/  @!P4 R2UR UR9, R8 ;  /* 0x000000000809c2ca */ /* 0x000fe200000e0000 */
[----:B------:R-:W-:Y:S01]  /*4240*/  VOTEU.ALL UP1, P4 ;  /* 0x0000000000ff7886 */ /* 0x000fe20002020000 */
[----:B-1----:R-:W-:Y:S03]  /*4250*/  @!P4 IMAD.MOV.U32 R0, RZ, RZ, 0x2000 ;  /* 0x00002000ff00c424 */ /* 0x002fe600078e00ff */
[----:B------:R-:W1:Y:S01]  /*4260*/  @!P1 LDC R2, c[0x0][0xb0c] ;  /* 0x0002c300ff029b82 */ /* 0x000e620000000800 */
[----:B------:R-:W-:Y:S01]  /*4270*/  UMOV UR20, 0x0 ;  /* 0x0000000000147882 */ /* 0x000fe20000000000 */
[----:B------:R-:W-:Y:S01]  /*4280*/  UMOV UR21, 0x10000000 ;  /* 0x1000000000157882 */ /* 0x000fe20000000000 */
[----:B------:R-:W-:Y:S01]  /*4290*/  UMOV UR12, UR36 ;  /* 0x00000024000c7c82 */ /* 0x000fe20008000000 */
[----:B------:R-:W-:Y:S01]  /*42a0*/  UIADD3 UR14, UPT, UPT, UR13, 0x1, URZ ;  /* 0x000000010d0e7890 */ /* 0x000fe2000fffe0ff */
[----:B------:R-:W-:Y:S01]  /*42b0*/  @P3 SHF.R.U32.HI R26, RZ, 0x10, R21 ;  /* 0x00000010ff1a3819 */ /* 0x000fe20000011615 */
[----:B------:R-:W-:Y:S02]  /*42c0*/  VIADD R28, R28, 0x1 ;  /* 0x000000011c1c7836 */ /* 0x000fe40000000000 */
[----:B------:R-:W-:Y:S01]  /*42d0*/  IMAD.U32 R9, RZ, RZ, UR8 ;  /* 0x00000008ff097e24 */ /* 0x000fe2000f8e00ff */
[----:B------:R-:W-:Y:S01]  /*42e0*/  @!UP2 ULEA UR8, UR13, UR7, 0xd ;  /* 0x000000070d08a291 */ /* 0x000fe2000f8e68ff */
[----:B------:R-:W-:Y:S01]  /*42f0*/  IMAD.U32 R8, RZ, RZ, UR9 ;  /* 0x00000009ff087e24 */ /* 0x000fe2000f8e00ff */
[----:B------:R-:W-:Y:S02]  /*4300*/  UIADD3 UR9, UPT, UPT, UR15, 0x50, URZ ;  /* 0x000000500f097890 */ /* 0x000fe4000fffe0ff */
[----:B------:R-:W-:Y:S01]  /*4310*/  @!P4 R2UR UR19, R9 ;  /* 0x000000000913c2ca */ /* 0x000fe200000e0000 */
[----:B------:R-:W-:Y:S01]  /*4320*/  @!UP2 UIADD3 UR8, UPT, UPT, UR8, 0x200, URZ ;  /* 0x000002000808a890 */ /* 0x000fe2000fffe0ff */
[----:B------:R-:W-:Y:S01]  /*4330*/  @!P4 R2UR UR18, R8 ;  /* 0x000000000812c2ca */ /* 0x000fe200000e0000 */
[----:B------:R-:W-:Y:S01]  /*4340*/  UISETP.NE.AND UP5, UPT, UR14, 0x3, UPT ;  /* 0x000000030e00788c */ /* 0x000fe2000bfa5270 */
[----:B------:R-:W3:Y:S01]  /*4350*/  LDC.64 R8, c[0x0][0xb10] ;  /* 0x0002c400ff087b82 */ /* 0x000ee20000000a00 */
[----:B------:R-:W-:Y:S02]  /*4360*/  UPRMT UR16, UR37, 0x654, UR9 ;  /* 0x0000065425107896 */ /* 0x000fe40008000009 */
[----:B------:R-:W-:Y:S02]  /*4370*/  USEL UR17, URZ, 0x1, UP5 ;  /* 0x00000001ff117887 */ /* 0x000fe4000a800000 */
[----:B------:R-:W-:Y:S04]  /*4380*/  USEL UR14, UR14, URZ, UP5 ;  /* 0x000000ff0e0e7287 */ /* 0x000fe8000a800000 */
[----:B------:R-:W-:Y:S01]  /*4390*/  ULEA UR13, UR14, UR7, 0x3 ;  /* 0x000000070e0d7291 */ /* 0x000fe2000f8e18ff */
[----:B------:R-:W-:Y:S01]  /*43a0*/  LOP3.LUT R29, R29, UR17, RZ, 0x3c, !PT ;  /* 0x000000111d1d7c12 */ /* 0x000fe2000f8e3cff */
[----:B------:R1:W-:Y:S01]  /*43b0*/  @!UP1 UTMALDG.3D [UR8], [UR18], desc[UR20] ;  /* 0x00001408120095b4 */ /* 0x0003e20008011000 */
[----:B------:R5:W-:Y:S02]  /*43c0*/  @!P4 SYNCS.ARRIVE.TRANS64.RED.A0TR RZ, [UR15+0x50], R0 ;  /* 0x00005000ffffc9a7 */ /* 0x000be4000830040f */
[----:B------:R-:W-:Y:S01]  /*43d0*/  SHF.L.U32 R14, R29, 0x1f, RZ ;  /* 0x0000001f1d0e7819 */ /* 0x000fe200000006ff */
[C---:B---3--:R-:W-:Y:S01]  /*43e0*/  @!P1 IMAD.HI.U32 R8, R11.reuse, R8, RZ ;  /* 0x000000080b089227 */ /* 0x048fe200078e00ff */
[----:B--2---:R-:W-:Y:S02]  /*43f0*/  @!P1 ISETP.NE.AND P0, PT, R12, 0x1, PT ;  /* 0x000000010c00980c */ /* 0x004fe40003f05270 */
[----:B-1----:R-:W-:Y:S01]  /*4400*/  @!P1 ISETP.NE.AND P2, PT, R2, 0x1, PT ;  /* 0x000000010200980c */ /* 0x002fe20003f45270 */
[----:B------:R-:W-:Y:S01]  /*4410*/  SYNCS.ARRIVE.TRANS64.RED.A1T0 RZ, [UR16], RZ ;  /* 0x000000ffffff79a7 */ /* 0x000fe20008100410 */
[C---:B------:R-:W-:Y:S01]  /*4420*/  @!P1 IMAD.HI.U32 R13, R10.reuse, R13, RZ ;  /* 0x0000000d0a0d9227 */ /* 0x040fe200078e00ff */
[----:B------:R-:W-:Y:S04]  /*4430*/  @!P1 SHF.R.U32.HI R8, RZ, R9, R8 ;  /* 0x00000009ff089219 */ /* 0x000fe80000011608 */
[----:B------:R-:W-:Y:S01]  /*4440*/  @!P1 SEL R8, R11, R8, !P2 ;  /* 0x000000080b089207 */ /* 0x000fe20005000000 */
[----:B------:R-:W1:Y:S01]  /*4450*/  SYNCS.PHASECHK.TRANS64.TRYWAIT P5, [UR13+0x68], R14 ;  /* 0x0000680eff0075a7 */ /* 0x000e6200080a110d */
[----:B-----5:R-:W2:Y:S02]  /*4460*/  @!P1 LDC R0, c[0x0][0xb20] ;  /* 0x0002c800ff009b82 */ /* 0x020ea40000000800 */
[----:B--2---:R-:W-:Y:S04]  /*4470*/  @!P1 SHF.R.U32.HI R0, RZ, R0, R13 ;  /* 0x00000000ff009219 */ /* 0x004fe8000001160d */
[----:B------:R-:W-:Y:S05]  /*4480*/  @!P1 SEL R9, R10, R0, !P0 ;  /* 0x000000000a099207 */ /* 0x000fea0004000000 */
[----:B------:R-:W-:Y:S02]  /*4490*/  @!P1 IMAD.IADD R0, R9, 0x1, -R8 ;  /* 0x0000000109009824 */ /* 0x000fe400078e0a08 */
[----:B------:R-:W-:Y:S02]  /*44a0*/  @!P1 IMAD.IADD R8, R8, 0x1, -R9 ;  /* 0x0000000108089824 */ /* 0x000fe400078e0a09 */
[----:B------:R-:W-:Y:S02]  /*44b0*/  @!P1 IMAD R11, R0, R2, R11 ;  /* 0x00000002000b9224 */ /* 0x000fe400078e020b */
[----:B------:R-:W-:Y:S01]  /*44c0*/  @!P1 IMAD R10, R8, R12, R10 ;  /* 0x0000000c080a9224 */ /* 0x000fe200078e020a */
[----:B-1----:R-:W-:Y:S06]  /*44d0*/  @!P5 BRA `(.L_x_76) ;  /* 0x000000380008d947 */ /* 0x002fec0003800000 */
.L_x_150:
[----:B------:R-:W-:Y:S01]  /*44e0*/  @!P4 IADD3 R2, P0, PT, R30, 0x580, RZ ;  /* 0x000005801e02c810 */ /* 0x000fe20007f1e0ff */
[----:B------:R-:W-:Y:S01]  /*44f0*/  UMOV UR18, 0x0 ;  /* 0x0000000000127882 */ /* 0x000fe20000000000 */
[----:B------:R-:W-:Y:S01]  /*4500*/  UMOV UR19, 0x10000000 ;  /* 0x1000000000137882 */ /* 0x000fe20000000000 */
[----:B------:R-:W-:Y:S01]  /*4510*/  VOTEU.ALL UP1, P4 ;  /* 0x0000000000ff7886 */ /* 0x000fe20002020000 */
[----:B------:R-:W-:Y:S01]  /*4520*/  @!P4 R2UR UR9, R2 ;  /* 0x000000000209c2ca */ /* 0x000fe200000e0000 */
[----:B-1----:R-:W-:Y:S01]  /*4530*/  @!P4 IMAD.X R0, RZ, RZ, R31, P0 ;  /* 0x000000ffff00c224 */ /* 0x002fe200000e061f */
[----:B------:R-:W-:Y:S01]  /*4540*/  UMOV UR12, UR36 ;  /* 0x00000024000c7c82 */ /* 0x000fe20008000000 */
[----:B------:R-:W-:Y:S01]  /*4550*/  @P3 R2UR UR36, R26 ;  /* 0x000000001a2432ca */ /* 0x000fe200000e0000 */
[----:B------:R-:W-:Y:S01]  /*4560*/  @!UP1 ULEA UR15, UR14, UR7, 0xd ;  /* 0x000000070e0f9291 */ /* 0x000fe2000f8e68ff */
[----:B------:R-:W-:Y:S01]  /*4570*/  ISETP.NE.AND P0, PT, R28, 0x2, PT ;  /* 0x000000021c00780c */ /* 0x000fe20003f05270 */
[----:B------:R-:W-:Y:S01]  /*4580*/  @!UP1 UIADD3 UR10, UPT, UPT, UR10, 0x20, URZ ;  /* 0x000000200a0a9890 */ /* 0x000fe2000fffe0ff */
[----:B------:R-:W-:Y:S01]  /*4590*/  @!P4 R2UR UR8, R0 ;  /* 0x000000000008c2ca */ /* 0x000fe200000e0000 */
[----:B------:R-:W-:Y:S01]  /*45a0*/  IMAD.IADD R14, R10, 0x1, R86 ;  /* 0x000000010a0e7824 */ /* 0x000fe200078e0256 */
[----:B------:R-:W-:Y:S01]  /*45b0*/  SEL R0, RZ, 0x1, P0 ;  /* 0x00000001ff007807 */ /* 0x000fe20000000000 */
[----:B------:R-:W-:Y:S01]  /*45c0*/  IMAD.IADD R15, R11, 0x1, R87 ;  /* 0x000000010b0f7824 */ /* 0x000fe200078e0257 */
[----:B------:R-:W-:Y:S02]  /*45d0*/  SEL R28, R28, RZ, P0 ;  /* 0x000000ff1c1c7207 */ /* 0x000fe40000000000 */
[----:B------:R-:W-:Y:S01]  /*45e0*/  IMAD.U32 R8, RZ, RZ, UR9 ;  /* 0x00000009ff087e24 */ /* 0x000fe2000f8e00ff */
[----:B------:R-:W-:Y:S01]  /*45f0*/  UIADD3 UR9, UPT, UPT, UR13, 0x50, URZ ;  /* 0x000000500d097890 */ /* 0x000fe2000fffe0ff */
[----:B------:R-:W-:Y:S03]  /*4600*/  LOP3.LUT R27, R27, R0, RZ, 0x3c, !PT ;  /* 0x000000001b1b7212 */ /* 0x000fe600078e3cff */
[----:B------:R-:W-:Y:S02]  /*4610*/  @!P4 R2UR UR16, R8 ;  /* 0x000000000810c2ca */ /* 0x000fe400000e0000 */
[----:B------:R-:W-:Y:S01]  /*4620*/  IMAD.U32 R9, RZ, RZ, UR8 ;  /* 0x00000008ff097e24 */ /* 0x000fe2000f8e00ff */
[----:B------:R-:W-:Y:S01]  /*4630*/  @!UP1 UIADD3 UR8, UPT, UPT, UR15, 0x200, URZ ;  /* 0x000002000f089890 */ /* 0x000fe2000fffe0ff */
[----:B------:R-:W-:Y:S01]  /*4640*/  VOTEU.ALL UP1, P4 ;  /* 0x0000000000ff7886 */ /* 0x000fe20002020000 */
[----:B------:R-:W-:Y:S02]  /*4650*/  UPRMT UR15, UR37, 0x654, UR9 ;  /* 0x00000654250f7896 */ /* 0x000fe40008000009 */
[----:B------:R-:W-:Y:S11]  /*4660*/  @!P4 R2UR UR17, R9 ;  /* 0x000000000911c2ca */ /* 0x000ff600000e0000 */
[----:B------:R-:W-:Y:S02]  /*4670*/  @!UPT UIADD3 URZ, UPT, UPT, URZ, URZ, URZ ;  /* 0x000000fffffff290 */ /* 0x000fe4000fffe0ff */
[----:B------:R2:W-:Y:S01]  /*4680*/  @!UP1 UTMALDG.3D [UR8], [UR16], desc[UR18] ;  /* 0x00001208100095b4 */ /* 0x0005e20008011000 */
[----:B------:R2:W-:Y:S01]  /*4690*/  @!P4 SYNCS.ARRIVE.TRANS64.RED.A0TR RZ, [UR13+0x50], R25 ;  /* 0x00005019ffffc9a7 */ /* 0x0005e2000830040d */
[----:B------:R-:W-:Y:S04]  /*46a0*/  UIADD3 UR13, UPT, UPT, UR14, 0x1, URZ ;  /* 0x000000010e0d7890 */ /* 0x000fe8000fffe0ff */
[----:B------:R-:W-:Y:S04]  /*46b0*/  UISETP.NE.AND UP1, UPT, UR13, 0x3, UPT ;  /* 0x000000030d00788c */ /* 0x000fe8000bf25270 */
[----:B------:R-:W-:Y:S02]  /*46c0*/  USEL UR14, URZ, 0x1, UP1 ;  /* 0x00000001ff0e7887 */ /* 0x000fe40008800000 */
[----:B------:R-:W-:Y:S02]  /*46d0*/  USEL UR13, UR13, URZ, UP1 ;  /* 0x000000ff0d0d7287 */ /* 0x000fe40008800000 */
[----:B------:R-:W-:Y:S02]  /*46e0*/  UPLOP3.LUT UP1, UPT, UPT, UPT, UPT, 0x80, 0x8 ;  /* 0x000000000008789c */ /* 0x000fe40003f2f070 */
[----:B------:R-:W-:Y:S01]  /*46f0*/  LOP3.LUT R29, R29, UR14, RZ, 0x3c, !PT ;  /* 0x0000000e1d1d7c12 */ /* 0x000fe2000f8e3cff */
[----:B------:R-:W-:Y:S01]  /*4700*/  SYNCS.ARRIVE.TRANS64.RED.A1T0 RZ, [UR15], RZ ;  /* 0x000000ffffff79a7 */ /* 0x000fe2000810040f */
[----:B------:R-:W-:Y:S07]  /*4710*/  @P3 BRA `(.L_x_77) ;  /* 0xfffffff4001c3947 */ /* 0x000fee000383ffff */
[----:B------:R-:W-:Y:S01]  /*4720*/  UIADD3 UR7, UPT, UPT, UR7, 0x68, URZ ;  /* 0x0000006807077890 */ /* 0x000fe2000fffe0ff */
[----:B------:R-:W-:-:S03]  /*4730*/  SHF.L.U32 R2, R29, 0x1f, RZ ;  /* 0x0000001f1d027819 */ /* 0x000fc600000006ff */
[----:B------:R-:W-:-:S09]  /*4740*/  ULEA UR4, UR13, UR7, 0x3 ;  /* 0x000000070d047291 */ /* 0x000fd2000f8e18ff */
[----:B------:R-:W1:Y:S02]  /*4750*/  SYNCS.PHASECHK.TRANS64.TRYWAIT P0, [UR4], R2 ;  /* 0x00000002ff0075a7 */ /* 0x000e640008001104 */
[----:B-1----:R-:W-:Y:S05]  /*4760*/  @!P0 BRA `(.L_x_78) ;  /* 0x00000034007c8947 */ /* 0x002fea0003800000 */
.L_x_152:
        /* <DEDUP_REMOVED lines=9> */
.L_x_154:
[----:B------:R-:W-:-:S04]  /*4800*/  UIADD3 UR5, UPT, UPT, UR5, 0x1, URZ ;  /* 0x0000000105057890 */ /* 0x000fc8000fffe0ff */
[----:B------:R-:W-:-:S04]  /*4810*/  UISETP.NE.AND UP0, UPT, UR5, 0x3, UPT ;  /* 0x000000030500788c */ /* 0x000fc8000bf05270 */
[----:B------:R-:W-:Y:S02]  /*4820*/  USEL UR4, URZ, 0x1, UP0 ;  /* 0x00000001ff047887 */ /* 0x000fe40008000000 */
[----:B------:R-:W-:-:S04]  /*4830*/  USEL UR5, UR5, URZ, UP0 ;  /* 0x000000ff05057287 */ /* 0x000fc80008000000 */
[----:B------:R-:W-:Y:S01]  /*4840*/  ULEA UR5, UR5, UR7, 0x3 ;  /* 0x0000000705057291 */ /* 0x000fe2000f8e18ff */
[----:B-1----:R-:W-:-:S04]  /*4850*/  LOP3.LUT R2, R29, UR4, RZ, 0x3c, !PT ;  /* 0x000000041d027c12 */ /* 0x002fc8000f8e3cff */
[----:B------:R-:W-:Y:S01]  /*4860*/  SHF.L.U32 R2, R2, 0x1f, RZ ;  /* 0x0000001f02027819 */ /* 0x000fe200000006ff */
[----:B------:R-:W-:-:S07]  /*4870*/  IMAD.U32 R0, RZ, RZ, UR5 ;  /* 0x00000005ff007e24 */ /* 0x000fce000f8e00ff */
.L_x_80:
[----:B-1----:R1:W3:Y:S02]  /*4880*/  SYNCS.PHASECHK.TRANS64.TRYWAIT P0, [R0+URZ], R2 ;  /* 0x00000002000075a7 */ /* 0x0022e400080011ff */
[----:B---3--:R-:W-:Y:S05]  /*4890*/  @!P0 NANOSLEEP.SYNCS 0x989680 ;  /* 0x009896800000895d */ /* 0x008fea0003900000 */
[----:B------:R-:W3:Y:S02]  /*48a0*/  @!P0 SYNCS.PHASECHK.TRANS64 P0, [R0+URZ], R2 ;  /* 0x00000002000085a7 */ /* 0x000ee400080010ff */
[----:B--23--:R-:W-:Y:S05]  /*48b0*/  @P0 EXIT ;  /* 0x000000000000094d */ /* 0x00cfea0003800000 */
[----:B------:R-:W-:Y:S05]  /*48c0*/  BRA `(.L_x_80) ;  /* 0xfffffffc00ec7947 */ /* 0x000fea000383ffff */
.L_x_68:
[----:B------:R-:W-:-:S06]  /*48d0*/  UISETP.GE.AND UP1, UPT, UR8, 0x4, UPT ;  /* 0x000000040800788c */ /* 0x000fcc000bf26270 */
[----:B------:R-:W-:-:S13]  /*48e0*/  PLOP3.LUT P0, PT, PT, PT, UP1, 0x80, 0x8 ;  /* 0x000000000008781c */ /* 0x000fda0003f0f018 */
[----:B------:R-:W-:Y:S05]  /*48f0*/  @!P0 EXIT ;  /* 0x000000000000894d */ /* 0x000fea0003800000 */
[----:B------:R-:W-:Y:S01]  /*4900*/  BAR.SYNC.DEFER_BLOCKING 0x6, 0xa0 ;  /* 0x0182800000007b1d */ /* 0x000fe20000010000 */
[C---:B------:R-:W-:Y:S01]  /*4910*/  IMAD.SHL.U32 R2, R93.reuse, 0x20, RZ ;  /* 0x000000205d027824 */ /* 0x040fe200078e00ff */
[C---:B------:R-:W-:Y:S01]  /*4920*/  LOP3.LUT R94, R93.reuse, 0x2, RZ, 0xc0, !PT ;  /* 0x000000025d5e7812 */ /* 0x040fe200078ec0ff */
[C---:B------:R-:W-:Y:S01]  /*4930*/  IMAD.SHL.U32 R99, R93.reuse, 0x4, RZ ;  /* 0x000000045d637824 */ /* 0x040fe200078e00ff */
[C---:B------:R-:W-:Y:S01]  /*4940*/  LOP3.LUT R100, R93.reuse, 0x60, RZ, 0xc0, !PT ;  /* 0x000000605d647812 */ /* 0x040fe200078ec0ff */
[C---:B------:R-:W-:Y:S01]  /*4950*/  IMAD.U32 R46, R93.reuse, 0x10000, RZ ;  /* 0x000100005d2e7824 */ /* 0x040fe200078e00ff */
[----:B------:R-:W-:Y:S02]  /*4960*/  UMOV UR48, 0x400 ;  /* 0x0000040000307882 */ /* 0x000fe40000000000 */
[----:B------:R-:W1:Y:S01]  /*4970*/  LDC R91, c[0x0][0x370] ;  /* 0x0000dc00ff5b7b82 */ /* 0x000e620000000800 */
[----:B------:R-:W-:Y:S01]  /*4980*/  ULEA UR48, UR37, UR48, 0x18 ;  /* 0x0000003025307291 */ /* 0x000fe2000f8ec0ff */
[----:B------:R-:W-:Y:S01]  /*4990*/  LOP3.LUT R3, R2, 0xc0, RZ, 0xc0, !PT ;  /* 0x000000c002037812 */ /* 0x000fe200078ec0ff */
[----:B------:R-:W-:Y:S01]  /*49a0*/  IMAD.MOV.U32 R45, RZ, RZ, RZ ;  /* 0x000000ffff2d7224 */ /* 0x000fe200078e00ff */
[----:B------:R-:W-:Y:S01]  /*49b0*/  LOP3.LUT R93, R93, 0x4, RZ, 0xc0, !PT ;  /* 0x000000045d5d7812 */ /* 0x000fe200078ec0ff */
[----:B------:R-:W-:Y:S01]  /*49c0*/  UIADD3 UR52, UPT, UPT, UR48, 0x200, URZ ;  /* 0x0000020030347890 */ /* 0x000fe2000fffe0ff */
[----:B------:R-:W-:-:S02]  /*49d0*/  LOP3.LUT R99, R3, 0x18, R99, 0xf8, !PT ;  /* 0x0000001803637812 */ /* 0x000fc400078ef863 */
[----:B------:R-:W-:Y:S01]  /*49e0*/  CS2R R96, SRZ ;  /* 0x0000000000607805 */ /* 0x000fe2000001ff00 */
[----:B------:R-:W2:Y:S01]  /*49f0*/  LDC R42, c[0x0][0xb0c] ;  /* 0x0002c300ff2a7b82 */ /* 0x000ea20000000800 */
[----:B------:R-:W-:Y:S01]  /*4a00*/  LOP3.LUT R46, R46, 0x600000, RZ, 0xc0, !PT ;  /* 0x006000002e2e7812 */ /* 0x000fe200078ec0ff */
[----:B------:R-:W-:Y:S01]  /*4a10*/  IMAD.MOV.U32 R103, RZ, RZ, RZ ;  /* 0x000000ffff677224 */ /* 0x000fe200078e00ff */
[----:B------:R-:W-:Y:S01]  /*4a20*/  IADD3 R98, PT, PT, -R93, 0x2, RZ ;  /* 0x000000025d627810 */ /* 0x000fe20007ffe1ff */
[----:B------:R-:W-:Y:S01]  /*4a30*/  IMAD.MOV R94, RZ, RZ, -R94 ;  /* 0x000000ffff5e7224 */ /* 0x000fe200078e0a5e */
[----:B------:R-:W-:Y:S01]  /*4a40*/  LOP3.LUT R99, R99, 0xf20, R2, 0xf8, !PT ;  /* 0x00000f2063637812 */ /* 0x000fe200078ef802 */
[----:B------:R-:W-:Y:S01]  /*4a50*/  IMAD.MOV R93, RZ, RZ, -R93 ;  /* 0x000000ffff5d7224 */ /* 0x000fe200078e0a5d */
[----:B------:R-:W4:Y:S01]  /*4a60*/  LDCU.64 UR54, c[0x0][0x348] ;  /* 0x00006900ff3677ac */ /* 0x000f220008000a00 */
[----:B------:R-:W1:Y:S01]  /*4a70*/  LDC R89, c[0x0][0xb20] ;  /* 0x0002c800ff597b82 */ /* 0x000e620000000800 */
[----:B------:R-:W3:Y:S01]  /*4a80*/  LDS R0, [UR48+0x140] ;  /* 0x00014030ff007984 */ /* 0x000ee20008000800 */
[----:B------:R-:W-:Y:S01]  /*4a90*/  IMAD.SHL.U32 R98, R98, 0x10, RZ ;  /* 0x0000001062627824 */ /* 0x000fe200078e00ff */
[----:B------:R-:W-:Y:S01]  /*4aa0*/  LEA R99, R99, UR52, 0x1 ;  /* 0x0000003463637c11 */ /* 0x000fe2000f8e08ff */
[----:B------:R-:W-:Y:S01]  /*4ab0*/  UMOV UR51, 0x1 ;  /* 0x0000000100337882 */ /* 0x000fe20000000000 */
[----:B------:R-:W-:Y:S01]  /*4ac0*/  UMOV UR56, URZ ;  /* 0x000000ff00387c82 */ /* 0x000fe20008000000 */
[----:B------:R-:W1:Y:S02]  /*4ad0*/  LDCU.64 UR38, c[0x0][0x888] ;  /* 0x00011100ff2677ac */ /* 0x000e640008000a00 */
[----:B------:R-:W1:Y:S01]  /*4ae0*/  LDC R41, c[0x0][0xb30] ;  /* 0x0002cc00ff297b82 */ /* 0x000e620000000800 */
[----:B------:R-:W1:Y:S01]  /*4af0*/  LDCU.64 UR44, c[0x0][0x890] ;  /* 0x00011200ff2c77ac */ /* 0x000e620008000a00 */
[----:B------:R-:W-:Y:S01]  /*4b00*/  UMOV UR50, URZ ;  /* 0x000000ff00327c82 */ /* 0x000fe20008000000 */
[----:B------:R-:W-:-:S05]  /*4b10*/  UMOV UR49, URZ ;  /* 0x000000ff00317c82 */ /* 0x000fca0008000000 */
[----:B------:R-:W1:Y:S08]  /*4b20*/  LDC.64 R84, c[0x0][0xb10] ;  /* 0x0002c400ff547b82 */ /* 0x000e700000000a00 */
[----:B------:R-:W1:Y:S08]  /*4b30*/  LDC.64 R38, c[0x0][0xb18] ;  /* 0x0002c600ff267b82 */ /* 0x000e700000000a00 */
[----:B------:R-:W1:Y:S08]  /*4b40*/  LDC.64 R36, c[0x0][0xb28] ;  /* 0x0002ca00ff247b82 */ /* 0x000e700000000a00 */
[----:B------:R-:W1:Y:S01]  /*4b50*/  LDC.64 R82, c[0x0][0x8b0] ;  /* 0x00022c00ff527b82 */ /* 0x000e620000000a00 */
[----:B---3--:R-:W-:-:S07]  /*4b60*/  IMAD.IADD R46, R0, 0x1, R46 ;  /* 0x00000001002e7824 */ /* 0x008fce00078e022e */
[----:B------:R-:W3:Y:S08]  /*4b70*/  LDC.64 R80, c[0x0][0x8a8] ;  /* 0x00022a00ff507b82 */ /* 0x000ef00000000a00 */
[----:B--2-4-:R-:W1:Y:S02]  /*4b80*/  LDC R90, c[0x0][0x374] ;  /* 0x0000dd00ff5a7b82 */ /* 0x014e640000000800 */
.L_x_111:
[C---:B------:R-:W-:Y:S02]  /*4b90*/  LEA R0, R103.reuse, UR48, 0x3 ;  /* 0x0000003067007c11 */ /* 0x040fe4000f8e18ff */
[----:B------:R-:W-:Y:S02]  /*4ba0*/  SHF.L.U32 R2, R96, 0x1f, RZ ;  /* 0x0000001f60027819 */ /* 0x000fe400000006ff */
[----:B------:R-:W-:Y:S02]  /*4bb0*/  LEA R16, R103, UR48, 0x4 ;  /* 0x0000003067107c11 */ /* 0x000fe4000f8e20ff */
[----:B------:R-:W2:Y:S02]  /*4bc0*/  SYNCS.PHASECHK.TRANS64.TRYWAIT P0, [R0+URZ+0x90], R2 ;  /* 0x00009002000075a7 */ /* 0x000ea400080011ff */
[----:B--2---:R-:W-:Y:S05]  /*4bd0*/  @!P0 BRA `(.L_x_81) ;  /* 0x0000003000908947 */ /* 0x004fea0003800000 */
.L_x_155:
[----:B------:R-:W4:Y:S01]  /*4be0*/  LDC.64 R10, c[0x0][0xb10] ;  /* 0x0002c400ff0a7b82 */ /* 0x000f220000000a00 */
[----:B------:R-:W3:Y:S01]  /*4bf0*/  LDS.128 R16, [R16+0x120] ;  /* 0x0001200010107984 */ /* 0x000ee20000000c00 */
[----:B-1----:R-:W-:Y:S01]  /*4c00*/  ISETP.NE.AND P1, PT, R41, 0x1, PT ;  /* 0x000000012900780c */ /* 0x002fe20003f25270 */
[----:B--2---:R-:W-:Y:S01]  /*4c10*/  VIADD R0, R0, 0xa0 ;  /* 0x000000a000007836 */ /* 0x004fe20000000000 */
[----:B------:R-:W-:Y:S04]  /*4c20*/  ISETP.GE.AND P0, PT, R40, 0x1, PT ;  /* 0x000000012800780c */ /* 0x000fe80003f06270 */
[----:B------:R-:W1:Y:S01]  /*4c30*/  LDC.64 R8, c[0x0][0xb18] ;  /* 0x0002c600ff087b82 */ /* 0x000e620000000a00 */
[----:B------:R-:W-:Y:S01]  /*4c40*/  PRMT R0, RZ, 0x654, R0 ;  /* 0x00000654ff007816 */ /* 0x000fe20000000000 */
[----:B------:R-:W-:Y:S01]  /*4c50*/  @!PT LDS RZ, [RZ] ;  /* 0x00000000fffff984 */ /* 0x000fe20000000800 */
[----:B------:R-:W-:Y:S01]  /*4c60*/  @!PT LDS RZ, [RZ] ;  /* 0x00000000fffff984 */ /* 0x000fe20000000800 */
[----:B------:R-:W-:Y:S01]  /*4c70*/  @!PT LDS RZ, [RZ] ;  /* 0x00000000fffff984 */ /* 0x000fe20000000800 */
[----:B------:R-:W-:Y:S01]  /*4c80*/  @!PT LDS RZ, [RZ] ;  /* 0x00000000fffff984 */ /* 0x000fe20000000800 */
[----:B------:R2:W-:Y:S06]  /*4c90*/  MEMBAR.ALL.CTA ;  /* 0x0000000000007992 */ /* 0x0005ec0000008000 */
[----:B--2---:R-:W2:Y:S01]  /*4ca0*/  FENCE.VIEW.ASYNC.S ;  /* 0x00000000000073c6 */ /* 0x004ea20000000000 */
[----:B------:R-:W1:Y:S08]  /*4cb0*/  @!P1 LDC R12, c[0x0][0xb20] ;  /* 0x0002c800ff0c9b82 */ /* 0x000e700000000800 */
[----:B------:R-:W1:Y:S01]  /*4cc0*/  @!P1 LDC R7, c[0x0][0xb0c] ;  /* 0x0002c300ff079b82 */ /* 0x000e620000000800 */
[----:B--2---:R2:W-:Y:S01]  /*4cd0*/  SYNCS.ARRIVE.TRANS64.RED.A1T0 RZ, [R0+URZ], RZ ;  /* 0x000000ff00ff79a7 */ /* 0x0045e200081004ff */
[----:B---3--:R-:W-:Y:S04]  /*4ce0*/  LOP3.LUT P4, RZ, R18, 0x1, RZ, 0xc0, !PT ;  /* 0x0000000112ff7812 */ /* 0x008fe8000788c0ff */
[----:B------:R-:W-:Y:S09]  /*4cf0*/  P2R R101, PR, RZ, 0x10 ;  /* 0x00000010ff657803 */ /* 0x000ff20000000000 */
[----:B------:R-:W-:Y:S02]  /*4d00*/  @P4 MOV R44, R16 ;  /* 0x00000010002c4202 */ /* 0x000fe40000000f00 */
[----:B------:R-:W-:Y:S01]  /*4d10*/  @P4 LOP3.LUT R43, R17, 0xffff, RZ, 0xc0, !PT ;  /* 0x0000ffff112b4812 */ /* 0x000fe200078ec0ff */
[----:B--2-4-:R-:W-:Y:S06]  /*4d20*/  @!P0 BRA `(.L_x_82) ;  /* 0x0000000000a48947 */ /* 0x014fec0003800000 */
[----:B------:R-:W-:Y:S01]  /*4d30*/  IMAD.HI.U32 R0, R90, R39, RZ ;  /* 0x000000275a007227 */ /* 0x000fe200078e00ff */
[----:B------:R-:W-:Y:S02]  /*4d40*/  ISETP.NE.AND P0, PT, R38, 0x1, PT ;  /* 0x000000012600780c */ /* 0x000fe40003f05270 */
[----:B------:R-:W-:Y:S01]  /*4d50*/  ISETP.NE.AND P2, PT, R40, 0x1, PT ;  /* 0x000000012800780c */ /* 0x000fe20003f45270 */
[----:B------:R-:W-:Y:S01]  /*4d60*/  IMAD.HI.U32 R4, R91, R84, RZ ;  /* 0x000000545b047227 */ /* 0x000fe200078e00ff */
[----:B------:R-:W-:Y:S02]  /*4d70*/  SHF.R.U32.HI R0, RZ, R89, R0 ;  /* 0x00000059ff007219 */ /* 0x000fe40000011600 */
[----:B------:R-:W-:Y:S01]  /*4d80*/  ISETP.NE.AND P3, PT, R42, 0x1, PT ;  /* 0x000000012a00780c */ /* 0x000fe20003f65270 */
[----:B------:R-:W-:Y:S01]  /*4d90*/  IMAD.HI.U32 R6, R43, R39, RZ ;  /* 0x000000272b067227 */ /* 0x000fe200078e00ff */
[-C--:B------:R-:W-:Y:S02]  /*4da0*/  SHF.R.U32.HI R4, RZ, R85.reuse, R4 ;  /* 0x00000055ff047219 */ /* 0x080fe40000011604 */
[----:B------:R-:W-:Y:S01]  /*4db0*/  SEL R0, R90, R0, !P0 ;  /* 0x000000005a007207 */ /* 0x000fe20004000000 */
[----:B------:R-:W-:Y:S01]  /*4dc0*/  IMAD.HI.U32 R5, R44, R84, RZ ;  /* 0x000000542c057227 */ /* 0x000fe200078e00ff */
[----:B------:R-:W-:Y:S03]  /*4dd0*/  SEL R4, R91, R4, !P3 ;  /* 0x000000045b047207 */ /* 0x000fe60005800000 */
[-C--:B------:R-:W-:Y:S01]  /*4de0*/  IMAD.HI.U32 R3, R0, R36.reuse, RZ ;  /* 0x0000002400037227 */ /* 0x080fe200078e00ff */
[----:B------:R-:W-:Y:S03]  /*4df0*/  SHF.R.U32.HI R5, RZ, R85, R5 ;  /* 0x00000055ff057219 */ /* 0x000fe60000011605 */
[----:B------:R-:W-:Y:S01]  /*4e00*/  IMAD.HI.U32 R2, R4, R36, RZ ;  /* 0x0000002404027227 */ /* 0x000fe200078e00ff */
[----:B------:R-:W-:Y:S02]  /*4e10*/  @P2 SHF.R.U32.HI R0, RZ, R37, R3 ;  /* 0x00000025ff002219 */ /* 0x000fe40000011603 */
[----:B------:R-:W-:Y:S02]  /*4e20*/  SHF.R.U32.HI R3, RZ, R89, R6 ;  /* 0x00000059ff037219 */ /* 0x000fe40000011606 */
[----:B------:R-:W-:Y:S01]  /*4e30*/  @P2 SHF.R.U32.HI R4, RZ, R37, R2 ;  /* 0x00000025ff042219 */ /* 0x000fe20000011602 */
[----:B------:R-:W-:Y:S01]  /*4e40*/  IMAD R0, R40, R0, RZ ;  /* 0x0000000028007224 */ /* 0x000fe200078e02ff */
[----:B------:R-:W-:Y:S02]  /*4e50*/  SEL R3, R43, R3, !P0 ;  /* 0x000000032b037207 */ /* 0x000fe40004000000 */
[----:B------:R-:W-:Y:S01]  /*4e60*/  SEL R2, R44, R5, !P3 ;  /* 0x000000052c027207 */ /* 0x000fe20005800000 */
[----:B------:R-:W-:Y:S01]  /*4e70*/  IMAD R5, R40, R4, RZ ;  /* 0x0000000428057224 */ /* 0x000fe200078e02ff */
[C---:B------:R-:W-:Y:S01]  /*4e80*/  ISETP.GE.AND P0, PT, R3.reuse, R0, PT ;  /* 0x000000000300720c */ /* 0x040fe20003f06270 */
[C---:B------:R-:W-:Y:S03]  /*4e90*/  IMAD.HI.U32 R0, R3.reuse, R36, RZ ;  /* 0x0000002403007227 */ /* 0x040fe600078e00ff */
[C---:B------:R-:W-:Y:S02]  /*4ea0*/  ISETP.GE.OR P0, PT, R2.reuse, R5, P0 ;  /* 0x000000050200720c */ /* 0x040fe40000706670 */
[----:B------:R-:W-:Y:S04]  /*4eb0*/  SHF.R.U32.HI R0, RZ, R37, R0 ;  /* 0x00000025ff007219 */ /* 0x000fe80000011600 */
[C---:B------:R-:W-:Y:S05]  /*4ec0*/  SEL R6, R3.reuse, R0, !P2 ;  /* 0x0000000003067207 */ /* 0x040fea0005000000 */
        /* <DEDUP_REMOVED lines=14> */
[----:B------:R-:W-:Y:S07]  /*4fb0*/  IMAD R43, R3, R38, R43 ;  /* 0x00000026032b7224 */ /* 0x000fee00078e022b */
.L_x_82:
[----:B-1----:R-:W-:Y:S01]  /*4fc0*/  @!P1 ISETP.NE.AND P0, PT, R8, 0x1, PT ;  /* 0x000000010800980c */ /* 0x002fe20003f05270 */
[----:B------:R-:W-:Y:S01]  /*4fd0*/  @!P1 IMAD.HI.U32 R0, R44, R10, RZ ;  /* 0x0000000a2c009227 */ /* 0x000fe200078e00ff */
[----:B------:R-:W-:Y:S01]  /*4fe0*/  @!P1 ISETP.NE.AND P2, PT, R7, 0x1, PT ;  /* 0x000000010700980c */ /* 0x000fe20003f45270 */
[----:B------:R-:W-:Y:S01]  /*4ff0*/  ULOP3.LUT UP0, URZ, UR52, 0x1b0, URZ, 0xc0, !UPT ;  /* 0x000001b034ff7892 */ /* 0x000fe2000f80c0ff */
[----:B------:R-:W-:Y:S01]  /*5000*/  R2UR UR42, R15 ;  /* 0x000000000f2a72ca */ /* 0x000fe200000e0000 */
[----:B------:R-:W-:Y:S01]  /*5010*/  @!P1 IMAD.HI.U32 R2, R43, R9, RZ ;  /* 0x000000092b029227 */ /* 0x000fe200078e00ff */
[----:B------:R-:W-:Y:S02]  /*5020*/  @!P1 SHF.R.U32.HI R0, RZ, R11, R0 ;  /* 0x0000000bff009219 */ /* 0x000fe40000011600 */
[----:B------:R-:W-:Y:S01]  /*5030*/  R2UR UR41, R14 ;  /* 0x000000000e2972ca */ /* 0x000fe200000e0000 */
[----:B------:R-:W-:Y:S01]  /*5040*/  VIADD R103, R103, 0x1 ;  /* 0x0000000167677836 */ /* 0x000fe20000000000 */
[----:B------:R-:W-:Y:S02]  /*5050*/  @!P1 SHF.R.U32.HI R2, RZ, R12, R2 ;  /* 0x0000000cff029219 */ /* 0x000fe40000011602 */
[----:B------:R-:W-:Y:S02]  /*5060*/  @!P1 SEL R3, R44, R0, !P2 ;  /* 0x000000002c039207 */ /* 0x000fe40005000000 */
[----:B------:R-:W-:Y:S02]  /*5070*/  @!P1 SEL R2, R43, R2, !P0 ;  /* 0x000000022b029207 */ /* 0x000fe40004000000 */
[----:B------:R-:W-:Y:S01]  /*5080*/  @P4 SHF.R.U32.HI R95, RZ, 0x10, R17 ;  /* 0x00000010ff5f4819 */ /* 0x000fe20000011611 */
[----:B------:R-:W-:Y:S02]  /*5090*/  USHF.L.U32 UR42, UR42, 0x7, URZ ;  /* 0x000000072a2a7899 */ /* 0x000fe400080006ff */
[----:B------:R-:W-:Y:S02]  /*50a0*/  @!P1 IMAD.IADD R0, R2, 0x1, -R3 ;  /* 0x0000000102009824 */ /* 0x000fe400078e0a03 */
[----:B------:R-:W-:Y:S01]  /*50b0*/  @!P1 IMAD.IADD R2, R3, 0x1, -R2 ;  /* 0x0000000103029824 */ /* 0x000fe200078e0a02 */
[----:B------:R-:W-:Y:S01]  /*50c0*/  USHF.L.U32 UR41, UR41, 0x6, URZ ;  /* 0x0000000629297899 */ /* 0x000fe200080006ff */
[----:B------:R-:W-:Y:S02]  /*50d0*/  @!P1 IMAD R44, R0, R7, R44 ;  /* 0x00000007002c9224 */ /* 0x000fe400078e022c */
[----:B------:R-:W-:Y:S01]  /*50e0*/  @!P1 IMAD R43, R2, R8, R43 ;  /* 0x00000008022b9224 */ /* 0x000fe200078e022b */
[----:B------:R-:W-:Y:S08]  /*50f0*/  BRA.U !UP0, `(.L_x_83) ;  /* 0x00000001087c7547 */ /* 0x000ff0000b800000 */
[----:B------:R-:W1:Y:S01]  /*5100*/  LDCU.64 UR8, c[0x4][0x80] ;  /* 0x01001000ff0877ac */ /* 0x000e620008000a00 */
[----:B------:R-:W-:Y:S01]  /*5110*/  MOV R2, 0x0 ;  /* 0x0000000000027802 */ /* 0x000fe20000000f00 */
[----:B------:R-:W-:Y:S02]  /*5120*/  HFMA2 R12, -RZ, RZ, 0, 5.9604644775390625e-08 ;  /* 0x00000001ff0c7431 */ /* 0x000fe400000001ff */
[----:B------:R-:W-:Y:S01]  /*5130*/  IMAD.MOV.U32 R8, RZ, RZ, 0x70 ;  /* 0x00000070ff087424 */ /* 0x000fe200078e00ff */
[----:B------:R2:W3:Y:S01]  /*5140*/  LDC.64 R14, c[0x4][R2] ;  /* 0x01000000020e7b82 */ /* 0x0004e20000000a00 */
[----:B------:R-:W4:Y:S01]  /*5150*/  LDCU.64 UR6, c[0x4][0x88] ;  /* 0x01001100ff0677ac */ /* 0x000f220008000a00 */
[----:B------:R-:W-:Y:S01]  /*5160*/  IMAD.MOV.U32 R13, RZ, RZ, RZ ;  /* 0x000000ffff0d7224 */ /* 0x000fe200078e00ff */
[----:B------:R-:W2:Y:S01]  /*5170*/  LDCU.64 UR4, c[0x4][0x8] ;  /* 0x01000100ff0477ac */ /* 0x000ea20008000a00 */
[----:B-1----:R-:W-:Y:S01]  /*5180*/  MOV R5, UR9 ;  /* 0x0000000900057c02 */ /* 0x002fe20008000f00 */
[----:B------:R-:W-:Y:S01]  /*5190*/  IMAD.U32 R4, RZ, RZ, UR8 ;  /* 0x00000008ff047e24 */ /* 0x000fe2000f8e00ff */
[----:B----4-:R-:W-:Y:S01]  /*51a0*/  MOV R7, UR7 ;  /* 0x0000000700077c02 */ /* 0x010fe20008000f00 */
[----:B------:R-:W-:Y:S01]  /*51b0*/  IMAD.U32 R6, RZ, RZ, UR6 ;  /* 0x00000006ff067e24 */ /* 0x000fe2000f8e00ff */
[----:B--2---:R-:W-:Y:S01]  /*51c0*/  MOV R11, UR5 ;  /* 0x00000005000b7c02 */ /* 0x004fe20008000f00 */
[----:B------:R-:W-:Y:S02]  /*51d0*/  IMAD.U32 R10, RZ, RZ, UR4 ;  /* 0x00000004ff0a7e24 */ /* 0x000fe4000f8e00ff */
[----:B------:R-:W-:Y:S07]  /*51e0*/  LEPC R20, `(.L_x_84) ;  /* 0x000000001014794e */ /* 0x000fee0000000000 */
[----:B---3-5:R-:W-:Y:S05]  /*51f0*/  CALL.ABS.NOINC R14 ;  /* 0x000000000e007343 */ /* 0x028fea0003c00000 */
.L_x_84:
[----:B------:R-:W1:Y:S01]  /*5200*/  LDCU.64 UR8, c[0x4][0x80] ;  /* 0x01001000ff0877ac */ /* 0x000e620008000a00 */
[----:B------:R-:W2:Y:S01]  /*5210*/  LDC.64 R2, c[0x4][R2] ;  /* 0x0100000002027b82 */ /* 0x000ea20000000a00 */
[----:B------:R-:W-:Y:S02]  /*5220*/  HFMA2 R12, -RZ, RZ, 0, 5.9604644775390625e-08 ;  /* 0x00000001ff0c7431 */ /* 0x000fe400000001ff */
[----:B------:R-:W-:Y:S02]  /*5230*/  IMAD.MOV.U32 R8, RZ, RZ, 0x70 ;  /* 0x00000070ff087424 */ /* 0x000fe400078e00ff */
[----:B------:R-:W-:Y:S01]  /*5240*/  IMAD.MOV.U32 R13, RZ, RZ, RZ ;  /* 0x000000ffff0d7224 */ /* 0x000fe200078e00ff */
[----:B------:R-:W3:Y:S01]  /*5250*/  LDCU.64 UR6, c[0x4][0x88] ;  /* 0x01001100ff0677ac */ /* 0x000ee20008000a00 */
[----:B------:R-:W4:Y:S01]  /*5260*/  LDCU.64 UR4, c[0x4][0x8] ;  /* 0x01000100ff0477ac */ /* 0x000f220008000a00 */
[----:B-1----:R-:W-:Y:S02]  /*5270*/  MOV R4, UR8 ;  /* 0x0000000800047c02 */ /* 0x002fe40008000f00 */
[----:B------:R-:W-:Y:S02]  /*5280*/  MOV R5, UR9 ;  /* 0x0000000900057c02 */ /* 0x000fe40008000f00 */
[----:B---3--:R-:W-:Y:S01]  /*5290*/  MOV R7, UR7 ;  /* 0x0000000700077c02 */ /* 0x008fe20008000f00 */
[----:B------:R-:W-:Y:S01]  /*52a0*/  IMAD.U32 R6, RZ, RZ, UR6 ;  /* 0x00000006ff067e24 */ /* 0x000fe2000f8e00ff */
[----:B----4-:R-:W-:Y:S01]  /*52b0*/  MOV R11, UR5 ;  /* 0x00000005000b7c02 */ /* 0x010fe20008000f00 */
[----:B------:R-:W-:Y:S02]  /*52c0*/  IMAD.U32 R10, RZ, RZ, UR4 ;  /* 0x00000004ff0a7e24 */ /* 0x000fe4000f8e00ff */
[----:B------:R-:W-:Y:S07]  /*52d0*/  LEPC R20, `(.L_x_83) ;  /* 0x000000001014794e */ /* 0x000fee0000000000 */
[----:B--2---:R-:W-:Y:S05]  /*52e0*/  CALL.ABS.NOINC R2 ;  /* 0x0000000002007343 */ /* 0x004fea0003c00000 */
.L_x_83:
[----:B------:R-:W-:Y:S01]  /*52f0*/  ISETP.NE.U32.AND P4, PT, R82, RZ, PT ;  /* 0x000000ff5200720c */ /* 0x000fe20003f85070 */
[----:B------:R-:W-:Y:S01]  /*5300*/  UISETP.NE.AND UP2, UPT, UR53, URZ, UPT ;  /* 0x000000ff3500728c */ /* 0x000fe2000bf45270 */
[----:B------:R-:W-:Y:S01]  /*5310*/  ISETP.NE.U32.AND P2, PT, RZ, UR38, PT ;  /* 0x00000026ff007c0c */ /* 0x000fe2000bf45070 */
[----:B------:R-:W-:Y:S01]  /*5320*/  UISETP.NE.U32.AND UP1, UPT, UR44, URZ, UPT ;  /* 0x000000ff2c00728c */ /* 0x000fe2000bf25070 */
[----:B------:R-:W-:Y:S01]  /*5330*/  ISETP.NE.AND.EX P4, PT, R83, RZ, PT, P4 ;  /* 0x000000ff5300720c */ /* 0x000fe20003f85340 */
[----:B------:R-:W-:Y:S01]  /*5340*/  UPLOP3.LUT UP0, UPT, UPT, UPT, UPT, 0x40, 0x4 ;  /* 0x000000000004789c */ /* 0x000fe20003f0e870 */
[----:B------:R-:W-:Y:S01]  /*5350*/  ISETP.NE.AND.EX P2, PT, RZ, UR39, PT, P2 ;  /* 0x00000027ff007c0c */ /* 0x000fe2000bf45320 */
[----:B------:R-:W-:Y:S01]  /*5360*/  UISETP.NE.AND.EX UP1, UPT, UR45, URZ, UPT, UP1 ;  /* 0x000000ff2d00728c */ /* 0x000fe2000bf25310 */
[----:B------:R-:W-:Y:S04]  /*5370*/  PLOP3.LUT P1, PT, PT, PT, UP2, 0x80, 0x8 ;  /* 0x000000000008781c */ /* 0x000fe80003f2f028 */
[----:B------:R-:W-:Y:S06]  /*5380*/  @UP2 UPLOP3.LUT UP0, UPT, UPT, UPT, UP1, 0x80, 0x8 ;  /* 0x000000000008289c */ /* 0x000fec0003f0f010 */
[----:B------:R-:W-:Y:S01]  /*5390*/  PLOP3.LUT P0, PT, PT, PT, UP0, 0x80, 0x8 ;  /* 0x000000000008781c */ /* 0x000fe20003f0f008 */
[----:B------:R-:W-:Y:S01]  /*53a0*/  @!UPT UIADD3 URZ, UPT, UPT, URZ, URZ, URZ ;  /* 0x000000fffffff290 */ /* 0x000fe2000fffe0ff */
[----:B------:R-:W-:Y:S11]  /*53b0*/  BRA.U !UP1, `(.L_x_85) ;  /* 0x0000000109387547 */ /* 0x000ff6000b800000 */
[----:B------:R-:W-:Y:S01]  /*53c0*/  UISETP.NE.U32.AND UP0, UPT, UR38, URZ, UPT ;  /* 0x000000ff2600728c */ /* 0x000fe2000bf05070 */
[----:B------:R-:W-:Y:S02]  /*53d0*/  HFMA2 R0, -RZ, RZ, 0, 5.9604644775390625e-08 ;  /* 0x00000001ff007431 */ /* 0x000fe400000001ff */
[----:B------:R-:W-:Y:S01]  /*53e0*/  IMAD.MOV.U32 R88, RZ, RZ, 0x1 ;  /* 0x00000001ff587424 */ /* 0x000fe200078e00ff */
[----:B------:R-:W-:Y:S06]  /*53f0*/  UISETP.NE.AND.EX UP0, UPT, UR39, URZ, UPT, UP0 ;  /* 0x000000ff2700728c */ /* 0x000fec000bf05300 */
[----:B------:R-:W-:Y:S05]  /*5400*/  PLOP3.LUT P3, PT, PT, PT, UP0, 0x80, 0x8 ;  /* 0x000000000008781c */ /* 0x000fea0003f6f008 */
[----:B------:R-:W1:Y:S01]  /*5410*/  @UP0 LDCU.64 UR6, c[0x0][0x888] ;  /* 0x00011100ff0607ac */ /* 0x000e620008000a00 */
[----:B------:R-:W-:Y:S07]  /*5420*/  @UP0 UIMAD UR4, UR36, UR44, URZ ;  /* 0x0000002c240402a4 */ /* 0x000fee000f8e02ff */
[----:B------:R-:W-:Y:S01]  /*5430*/  @!P3 PRMT R88, R0, 0x7610, R88 ;  /* 0x000076100058b816 */ /* 0x000fe20000000058 */
[----:B-1----:R-:W-:Y:S03]  /*5440*/  @UP0 UIMAD.WIDE UR6, UR4, 0x4, UR6 ;  /* 0x00000004040608a5 */ /* 0x002fe6000f8e0206 */
[----:B------:R-:W1:Y:S03]  /*5450*/  @!UP0 LDCU UR4, c[0x0][0x880] ;  /* 0x00011000ff0487ac */ /* 0x000e660008000800 */
[----:B------:R-:W-:Y:S01]  /*5460*/  IMAD.U32 R2, RZ, RZ, UR6 ;  /* 0x00000006ff027e24 */ /* 0x000fe2000f8e00ff */
[----:B------:R-:W-:Y:S05]  /*5470*/  MOV R3, UR7 ;  /* 0x0000000700037c02 */ /* 0x000fea0008000f00 */
[----:B-----5:R2:W5:Y:S02]  /*5480*/  @P3 LDG.E R49, desc[UR46][R2.64] ;  /* 0x0000002e02313981 */ /* 0x020564000c1e1900 */
[----:B-12---:R-:W-:Y:S02]  /*5490*/  @!P3 IMAD.U32 R49, RZ, RZ, UR4 ;  /* 0x00000004ff31be24 */ /* 0x006fe4000f8e00ff */
.L_x_85:
[----:B------:R-:W-:Y:S05]  /*54a0*/  @!P4 BRA `(.L_x_86) ;  /* 0x000000000020c947 */ /* 0x000fea0003800000 */
[----:B------:R-:W-:Y:S04]  /*54b0*/  ISETP.NE.U32.AND P3, PT, R80, RZ, PT ;  /* 0x000000ff5000720c */ /* 0x000fe80003f65070 */
[----:B------:R-:W-:Y:S11]  /*54c0*/  ISETP.NE.AND.EX P3, PT, R81, RZ, PT, P3 ;  /* 0x000000ff5100720c */ /* 0x000ff60003f65330 */
[----:B------:R-:W-:Y:S02]  /*54d0*/  @!UPT UIADD3 URZ, UPT, UPT, URZ, URZ, URZ ;  /* 0x000000fffffff290 */ /* 0x000fe4000fffe0ff */
[----:B------:R-:W1:Y:S01]  /*54e0*/  @P3 LDC.64 R2, c[0x0][0x8a8] ;  /* 0x00022a00ff023b82 */ /* 0x000e620000000a00 */
[----:B------:R-:W-:Y:S04]  /*54f0*/  @P3 IMAD R0, R82, UR36, RZ ;  /* 0x0000002452003c24 */ /* 0x000fe8000f8e02ff */
[----:B-1----:R-:W-:Y:S05]  /*5500*/  @P3 IMAD.WIDE R2, R0, 0x4, R2 ;  /* 0x0000000400023825 */ /* 0x002fea00078e0202 */
[----:B-----5:R1:W5:Y:S02]  /*5510*/  @P3 LDG.E R47, desc[UR46][R2.64] ;  /* 0x0000002e022f3981 */ /* 0x020364000c1e1900 */
[----:B-1----:R-:W2:Y:S02]  /*5520*/  @!P3 LDC R47, c[0x0][0x8a0] ;  /* 0x00022800ff2fbb82 */ /* 0x002ea40000000800 */
.L_x_86:
[----:B-----5:R-:W-:Y:S01]  /*5530*/  FSETP.NEU.AND P3, PT, R49, RZ, PT ;  /* 0x000000ff3100720b */ /* 0x020fe20003f6d000 */
[----:B------:R-:W-:Y:S01]  /*5540*/  ULOP3.LUT UR4, UR51, 0x1, URZ, 0x3c, !UPT ;  /* 0x0000000133047892 */ /* 0x000fe2000f8e3cff */
[----:B------:R-:W-:Y:S01]  /*5550*/  SEL R4, RZ, 0xffffffff, P2 ;  /* 0xffffffffff047807 */ /* 0x000fe20001000000 */
[----:B------:R-:W-:Y:S01]  /*5560*/  IMAD.U32 R72, RZ, RZ, UR56 ;  /* 0x00000038ff487e24 */ /* 0x000fe2000f8e00ff */
[----:B------:R-:W-:Y:S01]  /*5570*/  @P1 LOP3.LUT P2, RZ, R88, 0xff, RZ, 0xc0, !PT ;  /* 0x000000ff58ff1812 */ /* 0x000fe2000784c0ff */
[----:B------:R-:W-:Y:S01]  /*5580*/  IMAD.SHL.U32 R106, R94, 0x10, RZ ;  /* 0x000000105e6a7824 */ /* 0x000fe200078e00ff */
[----:B------:R-:W-:Y:S01]  /*5590*/  @P1 SEL R0, RZ, 0xffffffff, P3 ;  /* 0xffffffffff001807 */ /* 0x000fe20001800000 */
[----:B------:R-:W-:Y:S01]  /*55a0*/  IMAD.U32 R107, RZ, RZ, UR4 ;  /* 0x00000004ff6b7e24 */ /* 0x000fe2000f8e00ff */
[----:B------:R-:W-:Y:S01]  /*55b0*/  LEA R73, R45, UR48, 0x3 ;  /* 0x000000302d497c11 */ /* 0x000fe2000f8e18ff */
[----:B------:R-:W-:Y:S01]  /*55c0*/  IMAD.SHL.U32 R72, R72, 0x2000, RZ ;  /* 0x0000200048487824 */ /* 0x000fe200078e00ff */
[----:B------:R-:W-:Y:S01]  /*55d0*/  @P0 SEL R0, R4, R0, !P2 ;  /* 0x0000000004000207 */ /* 0x000fe20005000000 */
[----:B------:R-:W-:Y:S01]  /*55e0*/  IMAD.SHL.U32 R105, R93, 0x10, RZ ;  /* 0x000000105d697824 */ /* 0x000fe200078e00ff */
[----:B------:R-:W-:Y:S01]  /*55f0*/  PLOP3.LUT P2, PT, PT, PT, UP1, 0x80, 0x8 ;  /* 0x000000000008781c */ /* 0x000fe20003f4f018 */
[----:B------:R-:W-:Y:S01]  /*5600*/  IMAD.IADD R67, R99, 0x1, R72 ;  /* 0x0000000163437824 */ /* 0x000fe200078e0248 */
[----:B------:R-:W-:Y:S01]  /*5610*/  @P1 LOP3.LUT R0, R0, 0x1, RZ, 0xc0, !PT ;  /* 0x0000000100001812 */ /* 0x000fe200078ec0ff */
[----:B------:R-:W-:Y:S01]  /*5620*/  BSSY B1, `(.L_x_87) ;  /* 0x0000039000017945 */ /* 0x000fe20003800000 */
[----:B------:R-:W-:Y:S01]  /*5630*/  LOP3.LUT P4, R102, R88, 0xff, RZ, 0xc0, !PT ;  /* 0x000000ff58667812 */ /* 0x000fe2000788c0ff */
[----:B------:R-:W-:Y:S01]  /*5640*/  IMAD.IADD R66, R67, 0x1, R106 ;  /* 0x0000000143427824 */ /* 0x000fe200078e026a */
[----:B------:R-:W-:Y:S01]  /*5650*/  ISETP.NE.U32.OR P5, PT, R0, 0x1, !P1 ;  /* 0x000000010000780c */ /* 0x000fe20004fa5470 */
[----:B------:R-:W-:Y:S01]  /*5660*/  IMAD.U32 R0, RZ, RZ, UR56 ;  /* 0x00000038ff007e24 */ /* 0x000fe2000f8e00ff */
[----:B------:R-:W-:Y:S01]  /*5670*/  SEL R3, RZ, 0xffffffff, P3 ;  /* 0xffffffffff037807 */ /* 0x000fe20001800000 */
[----:B------:R-:W-:Y:S01]  /*5680*/  IMAD.MOV.U32 R75, RZ, RZ, 0x1 ;  /* 0x00000001ff4b7424 */ /* 0x000fe200078e00ff */
[----:B------:R-:W-:Y:S01]  /*5690*/  P2R R104, PR, RZ, 0x20 ;  /* 0x00000020ff687803 */ /* 0x000fe20000000000 */
[----:B------:R-:W-:Y:S01]  /*56a0*/  IMAD R48, R45, 0x40, R46 ;  /* 0x000000402d307824 */ /* 0x000fe200078e022e */
[----:B------:R-:W-:Y:S01]  /*56b0*/  LEA R0, R0, UR48, 0x3 ;  /* 0x0000003000007c11 */ /* 0x000fe2000f8e18ff */
[----:B------:R-:W-:Y:S01]  /*56c0*/  IMAD.U32 R74, RZ, RZ, UR56 ;  /* 0x00000038ff4a7e24 */ /* 0x000fe2000f8e00ff */
[----:B------:R-:W-:Y:S02]  /*56d0*/  @P2 SEL R3, R4, R3, !P4 ;  /* 0x0000000304032207 */ /* 0x000fe40006000000 */
[----:B------:R-:W-:Y:S02]  /*56e0*/  CS2R R78, SRZ ;  /* 0x00000000004e7805 */ /* 0x000fe4000001ff00 */
[----:B------:R-:W-:Y:S02]  /*56f0*/  CS2R R76, SRZ ;  /* 0x00000000004c7805 */ /* 0x000fe4000001ff00 */
[----:B------:R-:W-:Y:S02]  /*5700*/  CS2R R70, SRZ ;  /* 0x0000000000467805 */ /* 0x000fe4000001ff00 */
[----:B------:R-:W-:Y:S02]  /*5710*/  LOP3.LUT R3, R3, 0x1, RZ, 0xc0, !PT ;  /* 0x0000000103037812 */ /* 0x000fe400078ec0ff */
[----:B------:R-:W-:Y:S02]  /*5720*/  CS2R R68, SRZ ;  /* 0x0000000000447805 */ /* 0x000fe4000001ff00 */
[----:B------:R-:W-:Y:S02]  /*5730*/  @P5 SHF.L.U32 R2, R107, 0x1f, RZ ;  /* 0x0000001f6b025819 */ /* 0x000fe400000006ff */
[----:B------:R-:W-:Y:S02]  /*5740*/  CS2R R62, SRZ ;  /* 0x00000000003e7805 */ /* 0x000fe4000001ff00 */
[----:B------:R-:W-:Y:S02]  /*5750*/  ISETP.NE.U32.AND P2, PT, R3, 0x1, PT ;  /* 0x000000010300780c */ /* 0x000fe40003f45070 */
[----:B------:R-:W-:Y:S01]  /*5760*/  CS2R R60, SRZ ;  /* 0x00000000003c7805 */ /* 0x000fe2000001ff00 */
[----:B------:R1:W3:Y:S01]  /*5770*/  @P5 SYNCS.PHASECHK.TRANS64.TRYWAIT P1, [R0+URZ+0x50], R2 ;  /* 0x00005002000055a7 */ /* 0x0002e200080211ff */
[----:B------:R-:W-:Y:S02]  /*5780*/  CS2R R58, SRZ ;  /* 0x00000000003a7805 */ /* 0x000fe4000001ff00 */
[----:B------:R-:W-:Y:S02]  /*5790*/  P2R R108, PR, RZ, 0x4 ;  /* 0x00000004ff6c7803 */ /* 0x000fe40000000000 */
[----:B------:R-:W-:Y:S01]  /*57a0*/  CS2R R56, SRZ ;  /* 0x0000000000387805 */ /* 0x000fe2000001ff00 */
[----:B------:R-:W-:Y:S02]  /*57b0*/  IMAD.IADD R65, R67, 0x1, R105 ;  /* 0x0000000143417824 */ /* 0x000fe400078e0269 */
[----:B------:R-:W-:Y:S01]  /*57c0*/  IMAD.IADD R64, R98, 0x1, R66 ;  /* 0x0000000162407824 */ /* 0x000fe200078e0242 */
[----:B-1----:R-:W-:Y:S04]  /*57d0*/  SHF.L.U32 R2, R97, 0x1f, RZ ;  /* 0x0000001f61027819 */ /* 0x002fe800000006ff */
[----:B------:R1:W4:Y:S01]  /*57e0*/  SYNCS.PHASECHK.TRANS64.TRYWAIT P0, [R73+URZ+0xb0], R2 ;  /* 0x0000b002490075a7 */ /* 0x00032200080011ff */
[----:B---3--:R-:W-:Y:S01]  /*57f0*/  @P5 SEL R75, RZ, 0x1, !P1 ;  /* 0x00000001ff4b5807 */ /* 0x008fe20004800000 */
[----:B-1----:R-:W-:Y:S06]  /*5800*/  @!P5 BRA `(.L_x_88) ;  /* 0x000000000068d947 */ /* 0x002fec0003800000 */
[----:B------:R-:W-:Y:S01]  /*5810*/  ISETP.NE.AND P1, PT, R75, RZ, PT ;  /* 0x000000ff4b00720c */ /* 0x000fe20003f25270 */
[----:B------:R-:W-:Y:S01]  /*5820*/  BSSY B0, `(.L_x_89) ;  /* 0x000000d000007945 */ /* 0x000fe20003800000 */
[----:B------:R-:W-:Y:S02]  /*5830*/  CS2R R58, SRZ ;  /* 0x00000000003a7805 */ /* 0x000fe4000001ff00 */
[----:B------:R-:W-:Y:S02]  /*5840*/  CS2R R56, SRZ ;  /* 0x0000000000387805 */ /* 0x000fe4000001ff00 */
[----:B------:R-:W-:Y:S02]  /*5850*/  CS2R R62, SRZ ;  /* 0x00000000003e7805 */ /* 0x000fe4000001ff00 */
[----:B------:R-:W-:Y:S02]  /*5860*/  CS2R R60, SRZ ;  /* 0x00000000003c7805 */ /* 0x000fe4000001ff00 */
[----:B------:R-:W-:Y:S02]  /*5870*/  CS2R R70, SRZ ;  /* 0x0000000000467805 */ /* 0x000fe4000001ff00 */
[----:B------:R-:W-:Y:S02]  /*5880*/  CS2R R68, SRZ ;  /* 0x0000000000447805 */ /* 0x000fe4000001ff00 */
[----:B------:R-:W-:Y:S02]  /*5890*/  CS2R R78, SRZ ;  /* 0x00000000004e7805 */ /* 0x000fe4000001ff00 */
[----:B------:R-:W-:Y:S01]  /*58a0*/  CS2R R76, SRZ ;  /* 0x00000000004c7805 */ /* 0x000fe2000001ff00 */
[----:B------:R-:W-:Y:S06]  /*58b0*/  @P1 BRA `(.L_x_90) ;  /* 0x00000000000c1947 */ /* 0x000fec0003800000 */
[----:B------:R-:W-:Y:S04]  /*58c0*/  SHF.L.U32 R3, R107, 0x1f, RZ ;  /* 0x0000001f6b037819 */ /* 0x000fe800000006ff */
[----:B------:R-:W1:Y:S02]  /*58d0*/  SYNCS.PHASECHK.TRANS64.TRYWAIT P1, [R0+URZ+0x50], R3 ;  /* 0x00005003000075a7 */ /* 0x000e6400080211ff */
[----:B-1----:R-:W-:Y:S05]  /*58e0*/  @!P1 BRA `(.L_x_91) ;  /* 0x0000002400609947 */ /* 0x002fea0003800000 */
.L_x_90:
[----:B------:R-:W-:Y:S05]  /*58f0*/  BSYNC B0 ;  /* 0x0000000000007941 */ /* 0x000fea0003800000 */
.L_x_89:
[----:B------:R-:W-:Y:S01]  /*5900*/  ISETP.NE.AND P1, PT, R108, RZ, PT ;  /* 0x000000ff6c00720c */ /* 0x000fe20003f25270 */
[----:B------:R-:W-:Y:S04]  /*5910*/  UIADD3 UR5, UPT, UPT, UR56, 0x1, URZ ;  /* 0x0000000138057890 */ /* 0x000fe8000fffe0ff */
[----:B------:R-:W-:Y:S04]  /*5920*/  UISETP.NE.AND UP0, UPT, UR5, 0x3, UPT ;  /* 0x000000030500788c */ /* 0x000fe8000bf05270 */
[----:B------:R-:W-:Y:S02]  /*5930*/  USEL UR4, URZ, 0x1, UP0 ;  /* 0x00000001ff047887 */ /* 0x000fe40008000000 */
[----:B------:R-:W-:Y:S02]  /*5940*/  USEL UR5, UR5, URZ, UP0 ;  /* 0x000000ff05057287 */ /* 0x000fe40008000000 */
[----:B------:R3:W1:Y:S02]  /*5950*/  @P1 LDS.128 R56, [R67] ;  /* 0x0000000043381984 */ /* 0x0006640000000c00 */
[----:B------:R-:W-:Y:S02]  /*5960*/  LOP3.LUT R107, R107, UR4, RZ, 0x3c, !PT ;  /* 0x000000046b6b7c12 */ /* 0x000fe4000f8e3cff */
[----:B------:R3:W1:Y:S01]  /*5970*/  @P1 LDS.128 R60, [R66+0x10] ;  /* 0x00001000423c1984 */ /* 0x0006620000000c00 */
[----:B------:R-:W-:Y:S03]  /*5980*/  IMAD.U32 R74, RZ, RZ, UR5 ;  /* 0x00000005ff4a7e24 */ /* 0x000fe6000f8e00ff */
[----:B------:R3:W1:Y:S04]  /*5990*/  @P1 LDS.128 R68, [R65+0x20] ;  /* 0x0000200041441984 */ /* 0x0006680000000c00 */
[----:B------:R3:W1:Y:S02]  /*59a0*/  @P1 LDS.128 R76, [R64+0x10] ;  /* 0x00001000404c1984 */ /* 0x0006640000000c00 */
.L_x_88:
[----:B------:R-:W-:Y:S05]  /*59b0*/  BSYNC B1 ;  /* 0x0000000000017941 */ /* 0x000fea0003800000 */
.L_x_87:
[----:B-1----:R-:W-:Y:S04]  /*59c0*/  SHF.R.U32.HI R0, RZ, 0x15, R48 ;  /* 0x00000015ff007819 */ /* 0x002fe80000011630 */
[----:B------:R-:W-:Y:S01]  /*59d0*/  LOP3.LUT P1, RZ, R0, 0x3, R92, 0x48, !PT ;  /* 0x0000000300ff7812 */ /* 0x000fe2000782485c */
[----:B------:R-:W-:Y:S01]  /*59e0*/  @!UPT UIADD3 URZ, UPT, UPT, URZ, URZ, URZ ;  /* 0x000000fffffff290 */ /* 0x000fe2000fffe0ff */
[----:B----4-:R-:W-:Y:S11]  /*59f0*/  @P0 BRA `(.L_x_92) ;  /* 0x0000000000080947 */ /* 0x010ff60003800000 */
[----:B------:R-:W1:Y:S02]  /*5a00*/  SYNCS.PHASECHK.TRANS64.TRYWAIT P0, [R73+URZ+0xb0], R2 ;  /* 0x0000b002490075a7 */ /* 0x000e6400080011ff */
[----:B-1----:R-:W-:Y:S05]  /*5a10*/  @!P0 BRA `(.L_x_93) ;  /* 0x0000002400288947 */ /* 0x002fea0003800000 */
.L_x_92:
[----:B------:R-:W-:Y:S05]  /*5a20*/  @!P1 BRA `(.L_x_94) ;  /* 0x0000000000409947 */ /* 0x000fea0003800000 */
[----:B------:R-:W4:Y:S01]  /*5a30*/  LDCU.64 UR8, c[0x4][0x70] ;  /* 0x01000e00ff0877ac */ /* 0x000f220008000a00 */
[----:B------:R-:W-:Y:S01]  /*5a40*/  MOV R3, 0x0 ;  /* 0x0000000000037802 */ /* 0x000fe20000000f00 */
[----:B------:R-:W-:Y:S02]  /*5a50*/  HFMA2 R12, -RZ, RZ, 0, 5.9604644775390625e-08 ;  /* 0x00000001ff0c7431 */ /* 0x000fe400000001ff */
[----:B------:R-:W-:Y:S02]  /*5a60*/  IMAD.MOV.U32 R8, RZ, RZ, 0x192 ;  /* 0x00000192ff087424 */ /* 0x000fe400078e00ff */
[----:B------:R-:W-:Y:S01]  /*5a70*/  IMAD.MOV.U32 R13, RZ, RZ, RZ ;  /* 0x000000ffff0d7224 */ /* 0x000fe200078e00ff */
[----:B------:R-:W5:Y:S01]  /*5a80*/  LDCU.64 UR6, c[0x4][0x78] ;  /* 0x01000f00ff0677ac */ /* 0x000f620008000a00 */
[----:B-1----:R-:W1:Y:S01]  /*5a90*/  LDC.64 R2, c[0x4][R3] ;  /* 0x0100000003027b82 */ /* 0x002e620000000a00 */
[----:B------:R-:W2:Y:S01]  /*5aa0*/  LDCU.64 UR4, c[0x4][0x10] ;  /* 0x01000200ff0477ac */ /* 0x000ea20008000a00 */
[----:B----4-:R-:W-:Y:S01]  /*5ab0*/  MOV R5, UR9 ;  /* 0x0000000900057c02 */ /* 0x010fe20008000f00 */
[----:B------:R-:W-:Y:S01]  /*5ac0*/  IMAD.U32 R4, RZ, RZ, UR8 ;  /* 0x00000008ff047e24 */ /* 0x000fe2000f8e00ff */
[----:B-----5:R-:W-:Y:S01]  /*5ad0*/  MOV R7, UR7 ;  /* 0x0000000700077c02 */ /* 0x020fe20008000f00 */
[----:B------:R-:W-:Y:S01]  /*5ae0*/  IMAD.U32 R6, RZ, RZ, UR6 ;  /* 0x00000006ff067e24 */ /* 0x000fe2000f8e00ff */
[----:B--2---:R-:W-:Y:S01]  /*5af0*/  MOV R11, UR5 ;  /* 0x00000005000b7c02 */ /* 0x004fe20008000f00 */
[----:B------:R-:W-:Y:S02]  /*5b00*/  IMAD.U32 R10, RZ, RZ, UR4 ;  /* 0x00000004ff0a7e24 */ /* 0x000fe4000f8e00ff */
[----:B------:R-:W-:Y:S07]  /*5b10*/  LEPC R20, `(.L_x_94) ;  /* 0x000000001014794e */ /* 0x000fee0000000000 */
[----:B-1-3--:R-:W-:Y:S05]  /*5b20*/  CALL.ABS.NOINC R2 ;  /* 0x0000000002007343 */ /* 0x00afea0003c00000 */
.L_x_94:
[----:B------:R-:W-:Y:S05]  /*5b30*/  WARPSYNC.ALL ;  /* 0x0000000000007948 */ /* 0x000fea0003800000 */
[----:B------:R-:W-:Y:S01]  /*5b40*/  R2UR UR4, R48 ;  /* 0x00000000300472ca */ /* 0x000fe200000e0000 */
[--C-:B------:R-:W-:Y:S01]  /*5b50*/  HADD2.F32 R50, -RZ, R56.reuse.H0_H0 ;  /* 0x20000038ff327230 */ /* 0x100fe20000004100 */
[----:B------:R-:W-:Y:S01]  /*5b60*/  ISETP.NE.AND P0, PT, R100, RZ, PT ;  /* 0x000000ff6400720c */ /* 0x000fe20003f05270 */
[----:B------:R-:W-:Y:S01]  /*5b70*/  HADD2.F32 R51, -RZ, R56.H1_H1 ;  /* 0x30000038ff337230 */ /* 0x000fe20000004100 */
[----:B------:R-:W-:Y:S01]  /*5b80*/  BSSY.RECONVERGENT B0, `(.L_x_95) ;  /* 0x0000083000007945 */ /* 0x000fe20003800200 */
[--C-:B------:R-:W-:Y:S08]  /*5b90*/  HADD2.F32 R52, -RZ, R57.reuse.H0_H0 ;  /* 0x20000039ff347230 */ /* 0x100ff00000004100 */
[----:B------:R-:W2:Y:S02]  /*5ba0*/  LDTM.x32 R4, tmem[UR4] ;  /* 0x00000004000479ee */ /* 0x000ea400082c0000 */
[C---:B--2---:R-:W-:Y:S01]  /*5bb0*/  FMUL R0, R47.reuse, R4 ;  /* 0x000000042f007220 */ /* 0x044fe20000400000 */
[C---:B-1----:R-:W-:Y:S01]  /*5bc0*/  FMUL R2, R47.reuse, R5 ;  /* 0x000000052f027220 */ /* 0x042fe20000400000 */
[C---:B------:R-:W-:Y:S01]  /*5bd0*/  FMUL R4, R47.reuse, R8 ;  /* 0x000000082f047220 */ /* 0x040fe20000400000 */
[----:B------:R-:W-:Y:S01]  /*5be0*/  FMUL R3, R47, R6 ;  /* 0x000000062f037220 */ /* 0x000fe20000400000 */
[C---:B------:R-:W-:Y:S01]  /*5bf0*/  FFMA R0, R49.reuse, R50, R0 ;  /* 0x0000003231007223 */ /* 0x040fe20000000000 */
[----:B------:R-:W-:Y:S01]  /*5c00*/  FFMA R2, R49, R51, R2 ;  /* 0x0000003331027223 */ /* 0x000fe20000000002 */
[C---:B------:R-:W-:Y:S01]  /*5c10*/  FMUL R5, R47.reuse, R9 ;  /* 0x000000092f057220 */ /* 0x040fe20000400000 */
        /* <DEDUP_REMOVED lines=16> */
[----:B------:R-:W-:Y:S02]  /*5d20*/  HADD2.F32 R32, -RZ, R57.H1_H1 ;  /* 0x30000039ff207230 */ /* 0x000fe40000004100 */
[C---:B------:R-:W-:Y:S01]  /*5d30*/  FMUL R26, R47.reuse, R30 ;  /* 0x0000001e2f1a7220 */ /* 0x040fe20000400000 */
[----:B------:R-:W-:Y:S01]  /*5d40*/  FMUL R29, R47, R33 ;  /* 0x000000212f1d7220 */ /* 0x000fe20000400000 */
[--C-:B------:R-:W-:Y:S02]  /*5d50*/  HADD2.F32 R33, -RZ, R58.reuse.H0_H0 ;  /* 0x2000003aff217230 */ /* 0x100fe40000004100 */
[----:B------:R-:W-:Y:S01]  /*5d60*/  FFMA R3, R49, R52, R3 ;  /* 0x0000003431037223 */ /* 0x000fe20000000003 */
[C---:B------:R-:W-:Y:S01]  /*5d70*/  FMUL R7, R47.reuse, R7 ;  /* 0x000000072f077220 */ /* 0x040fe20000400000 */
[----:B------:R-:W-:Y:S01]  /*5d80*/  FMUL R30, R47, R34 ;  /* 0x000000222f1e7220 */ /* 0x000fe20000400000 */
[----:B------:R-:W-:Y:S01]  /*5d90*/  HADD2.F32 R34, -RZ, R58.H1_H1 ;  /* 0x3000003aff227230 */ /* 0x000fe20000004100 */
[----:B------:R-:W-:Y:S01]  /*5da0*/  F2FP.F16.F32.PACK_AB R52, R2, R0 ;  /* 0x000000000234723e */ /* 0x000fe200000000ff */
[--C-:B------:R-:W-:Y:S02]  /*5db0*/  HADD2.F32 R0, -RZ, R59.reuse.H0_H0 ;  /* 0x2000003bff007230 */ /* 0x100fe40000004100 */
[C---:B------:R-:W-:Y:S01]  /*5dc0*/  FFMA R7, R49.reuse, R32, R7 ;  /* 0x0000002031077223 */ /* 0x040fe20000000007 */
[----:B------:R-:W-:Y:S02]  /*5dd0*/  HADD2.F32 R2, -RZ, R59.H1_H1 ;  /* 0x3000003bff027230 */ /* 0x000fe40000004100 */
[C---:B------:R-:W-:Y:S01]  /*5de0*/  FFMA R4, R49.reuse, R33, R4 ;  /* 0x0000002131047223 */ /* 0x040fe20000000004 */
[C---:B------:R-:W-:Y:S01]  /*5df0*/  FFMA R5, R49.reuse, R34, R5 ;  /* 0x0000002231057223 */ /* 0x040fe20000000005 */
[----:B------:R-:W-:Y:S01]  /*5e00*/  FFMA R6, R49, R0, R6 ;  /* 0x0000000031067223 */ /* 0x000fe20000000006 */
[--C-:B------:R-:W-:Y:S02]  /*5e10*/  HADD2.F32 R0, -RZ, R60.reuse.H0_H0 ;  /* 0x2000003cff007230 */ /* 0x100fe40000004100 */
[----:B------:R-:W-:Y:S01]  /*5e20*/  FMUL R11, R47, R11 ;  /* 0x0000000b2f0b7220 */ /* 0x000fe20000400000 */
[----:B------:R-:W-:Y:S01]  /*5e30*/  F2FP.F16.F32.PACK_AB R53, R7, R3 ;  /* 0x000000030735723e */ /* 0x000fe200000000ff */
[--C-:B------:R-:W-:Y:S02]  /*5e40*/  HADD2.F32 R3, -RZ, R61.reuse.H0_H0 ;  /* 0x2000003dff037230 */ /* 0x100fe40000004100 */
[----:B------:R-:W-:Y:S01]  /*5e50*/  FMUL R15, R47, R15 ;  /* 0x0000000f2f0f7220 */ /* 0x000fe20000400000 */
[C---:B------:R-:W-:Y:S01]  /*5e60*/  FFMA R11, R49.reuse, R2, R11 ;  /* 0x00000002310b7223 */ /* 0x040fe2000000000b */
[----:B------:R-:W-:Y:S02]  /*5e70*/  HADD2.F32 R2, -RZ, R60.H1_H1 ;  /* 0x3000003cff027230 */ /* 0x000fe40000004100 */
[----:B------:R-:W-:Y:S01]  /*5e80*/  FFMA R8, R49, R0, R8 ;  /* 0x0000000031087223 */ /* 0x000fe20000000008 */
[----:B------:R-:W-:Y:S02]  /*5e90*/  HADD2.F32 R0, -RZ, R61.H1_H1 ;  /* 0x3000003dff007230 */ /* 0x000fe40000004100 */
[C---:B------:R-:W-:Y:S01]  /*5ea0*/  FMUL R19, R47.reuse, R19 ;  /* 0x000000132f137220 */ /* 0x040fe20000400000 */
[----:B------:R-:W-:Y:S01]  /*5eb0*/  FMUL R23, R47, R23 ;  /* 0x000000172f177220 */ /* 0x000fe20000400000 */
[C---:B------:R-:W-:Y:S01]  /*5ec0*/  FFMA R9, R49.reuse, R2, R9 ;  /* 0x0000000231097223 */ /* 0x040fe20000000009 */
[C---:B------:R-:W-:Y:S01]  /*5ed0*/  FFMA R10, R49.reuse, R3, R10 ;  /* 0x00000003310a7223 */ /* 0x040fe2000000000a */
[----:B------:R-:W-:Y:S01]  /*5ee0*/  FFMA R15, R49, R0, R15 ;  /* 0x00000000310f7223 */ /* 0x000fe2000000000f */
[--C-:B------:R-:W-:Y:S02]  /*5ef0*/  HADD2.F32 R2, -RZ, R62.reuse.H0_H0 ;  /* 0x2000003eff027230 */ /* 0x100fe40000004100 */
[----:B------:R-:W-:Y:S01]  /*5f00*/  FMUL R27, R47, R27 ;  /* 0x0000001b2f1b7220 */ /* 0x000fe20000400000 */
[----:B------:R-:W-:Y:S01]  /*5f10*/  HADD2.F32 R0, -RZ, R62.H1_H1 ;  /* 0x3000003eff007230 */ /* 0x000fe20000004100 */
[----:B------:R-:W-:Y:S01]  /*5f20*/  F2FP.F16.F32.PACK_AB R54, R5, R4 ;  /* 0x000000040536723e */ /* 0x000fe200000000ff */
[--C-:B------:R-:W-:Y:S02]  /*5f30*/  HADD2.F32 R3, -RZ, R63.reuse.H0_H0 ;  /* 0x2000003fff037230 */ /* 0x100fe40000004100 */
[C---:B------:R-:W-:Y:S01]  /*5f40*/  FFMA R12, R49.reuse, R2, R12 ;  /* 0x00000002310c7223 */ /* 0x040fe2000000000c */
[--C-:B------:R-:W-:Y:S02]  /*5f50*/  HADD2.F32 R2, -RZ, R68.reuse.H0_H0 ;  /* 0x20000044ff027230 */ /* 0x100fe40000004100 */
[C---:B------:R-:W-:Y:S01]  /*5f60*/  FFMA R13, R49.reuse, R0, R13 ;  /* 0x00000000310d7223 */ /* 0x040fe2000000000d */
[----:B------:R-:W-:Y:S02]  /*5f70*/  HADD2.F32 R0, -RZ, R63.H1_H1 ;  /* 0x3000003fff007230 */ /* 0x000fe40000004100 */
[----:B------:R-:W-:Y:S01]  /*5f80*/  FFMA R14, R49, R3, R14 ;  /* 0x00000003310e7223 */ /* 0x000fe2000000000e */
[----:B------:R-:W-:Y:S01]  /*5f90*/  HADD2.F32 R3, -RZ, R68.H1_H1 ;  /* 0x30000044ff037230 */ /* 0x000fe20000004100 */
[----:B------:R-:W-:Y:S01]  /*5fa0*/  F2FP.F16.F32.PACK_AB R55, R11, R6 ;  /* 0x000000060b37723e */ /* 0x000fe200000000ff */
[----:B------:R-:W-:Y:S01]  /*5fb0*/  FMUL R31, R47, R31 ;  /* 0x0000001f2f1f7220 */ /* 0x000fe20000400000 */
[C---:B------:R-:W-:Y:S01]  /*5fc0*/  FFMA R19, R49.reuse, R0, R19 ;  /* 0x0000000031137223 */ /* 0x040fe20000000013 */
[--C-:B------:R-:W-:Y:S02]  /*5fd0*/  HADD2.F32 R0, -RZ, R69.reuse.H0_H0 ;  /* 0x20000045ff007230 */ /* 0x100fe40000004100 */
[C---:B------:R-:W-:Y:S01]  /*5fe0*/  FFMA R16, R49.reuse, R2, R16 ;  /* 0x0000000231107223 */ /* 0x040fe20000000010 */
[----:B------:R1:W-:Y:S01]  /*5ff0*/  STS.128 [R67], R52 ;  /* 0x0000003443007388 */ /* 0x0003e20000000c00 */
[C---:B------:R-:W-:Y:S01]  /*6000*/  FFMA R17, R49.reuse, R3, R17 ;  /* 0x0000000331117223 */ /* 0x040fe20000000011 */
[----:B------:R-:W-:Y:S02]  /*6010*/  HADD2.F32 R2, -RZ, R69.H1_H1 ;  /* 0x30000045ff027230 */ /* 0x000fe40000004100 */
[----:B------:R-:W-:Y:S01]  /*6020*/  FFMA R18, R49, R0, R18 ;  /* 0x0000000031127223 */ /* 0x000fe20000000012 */
[--C-:B------:R-:W-:Y:S01]  /*6030*/  HADD2.F32 R0, -RZ, R70.reuse.H0_H0 ;  /* 0x20000046ff007230 */ /* 0x100fe20000004100 */
[----:B------:R-:W-:Y:S01]  /*6040*/  F2FP.F16.F32.PACK_AB R8, R9, R8 ;  /* 0x000000080908723e */ /* 0x000fe200000000ff */
[--C-:B------:R-:W-:Y:S02]  /*6050*/  HADD2.F32 R3, -RZ, R71.reuse.H0_H0 ;  /* 0x20000047ff037230 */ /* 0x100fe40000004100 */
[C---:B------:R-:W-:Y:S01]  /*6060*/  FFMA R23, R49.reuse, R2, R23 ;  /* 0x0000000231177223 */ /* 0x040fe20000000017 */
[----:B------:R-:W-:Y:S02]  /*6070*/  HADD2.F32 R2, -RZ, R70.H1_H1 ;  /* 0x30000046ff027230 */ /* 0x000fe40000004100 */
[----:B------:R-:W-:Y:S01]  /*6080*/  FFMA R20, R49, R0, R20 ;  /* 0x0000000031147223 */ /* 0x000fe20000000014 */
[----:B------:R-:W-:Y:S01]  /*6090*/  HADD2.F32 R0, -RZ, R71.H1_H1 ;  /* 0x30000047ff007230 */ /* 0x000fe20000004100 */
[----:B------:R-:W-:Y:S01]  /*60a0*/  F2FP.F16.F32.PACK_AB R9, R15, R10 ;  /* 0x0000000a0f09723e */ /* 0x000fe200000000ff */
[----:B------:R-:W-:Y:S02]  /*60b0*/  HADD2.F32 R4, -RZ, R79.H0_H0 ;  /* 0x2000004fff047230 */ /* 0x000fe40000004100 */
[C---:B------:R-:W-:Y:S01]  /*60c0*/  FFMA R21, R49.reuse, R2, R21 ;  /* 0x0000000231157223 */ /* 0x040fe20000000015 */
[C---:B------:R-:W-:Y:S01]  /*60d0*/  FFMA R22, R49.reuse, R3, R22 ;  /* 0x0000000331167223 */ /* 0x040fe20000000016 */
[----:B------:R-:W-:Y:S01]  /*60e0*/  FFMA R27, R49, R0, R27 ;  /* 0x00000000311b7223 */ /* 0x000fe2000000001b */
[--C-:B------:R-:W-:Y:S01]  /*60f0*/  HADD2.F32 R2, -RZ, R76.reuse.H0_H0 ;  /* 0x2000004cff027230 */ /* 0x100fe20000004100 */
[----:B------:R-:W-:Y:S01]  /*6100*/  F2FP.F16.F32.PACK_AB R10, R13, R12 ;  /* 0x0000000c0d0a723e */ /* 0x000fe200000000ff */
[----:B------:R-:W-:Y:S01]  /*6110*/  HADD2.F32 R0, -RZ, R76.H1_H1 ;  /* 0x3000004cff007230 */ /* 0x000fe20000004100 */
[----:B------:R-:W-:Y:S01]  /*6120*/  F2FP.F16.F32.PACK_AB R11, R19, R14 ;  /* 0x0000000e130b723e */ /* 0x000fe200000000ff */
[--C-:B------:R-:W-:Y:S02]  /*6130*/  HADD2.F32 R3, -RZ, R77.reuse.H0_H0 ;  /* 0x2000004dff037230 */ /* 0x100fe40000004100 */
[C---:B------:R-:W-:Y:S01]  /*6140*/  FFMA R24, R49.reuse, R2, R24 ;  /* 0x0000000231187223 */ /* 0x040fe20000000018 */
[--C-:B------:R-:W-:Y:S02]  /*6150*/  HADD2.F32 R2, -RZ, R78.reuse.H0_H0 ;  /* 0x2000004eff027230 */ /* 0x100fe40000004100 */
[C---:B------:R-:W-:Y:S01]  /*6160*/  FFMA R25, R49.reuse, R0, R25 ;  /* 0x0000000031197223 */ /* 0x040fe20000000019 */
[----:B------:R1:W-:Y:S01]  /*6170*/  STS.128 [R66+0x10], R8 ;  /* 0x0000100842007388 */ /* 0x0003e20000000c00 */
[----:B------:R-:W-:Y:S02]  /*6180*/  HADD2.F32 R0, -RZ, R77.H1_H1 ;  /* 0x3000004dff007230 */ /* 0x000fe40000004100 */
[----:B------:R-:W-:Y:S01]  /*6190*/  FFMA R26, R49, R3, R26 ;  /* 0x00000003311a7223 */ /* 0x000fe2000000001a */
[----:B------:R-:W-:Y:S01]  /*61a0*/  HADD2.F32 R3, -RZ, R78.H1_H1 ;  /* 0x3000004eff037230 */ /* 0x000fe20000004100 */
[----:B------:R-:W-:Y:S01]  /*61b0*/  F2FP.F16.F32.PACK_AB R16, R17, R16 ;  /* 0x000000101110723e */ /* 0x000fe200000000ff */
[----:B------:R-:W-:Y:S01]  /*61c0*/  HADD2.F32 R5, -RZ, R79.H1_H1 ;  /* 0x3000004fff057230 */ /* 0x000fe20000004100 */
[----:B------:R-:W-:Y:S01]  /*61d0*/  F2FP.F16.F32.PACK_AB R17, R23, R18 ;  /* 0x000000121711723e */ /* 0x000fe200000000ff */
[----:B------:R-:W-:Y:S01]  /*61e0*/  FFMA R31, R49, R0, R31 ;  /* 0x00000000311f7223 */ /* 0x000fe2000000001f */
[----:B------:R-:W-:Y:S01]  /*61f0*/  FMUL R35, R47, R35 ;  /* 0x000000232f237220 */ /* 0x000fe20000400000 */
[----:B------:R-:W-:Y:S01]  /*6200*/  F2FP.F16.F32.PACK_AB R18, R21, R20 ;  /* 0x000000141512723e */ /* 0x000fe200000000ff */
[----:B------:R-:W-:Y:S01]  /*6210*/  FFMA R28, R49, R2, R28 ;  /* 0x00000002311c7223 */ /* 0x000fe2000000001c */
[----:B------:R-:W-:Y:S01]  /*6220*/  F2FP.F16.F32.PACK_AB R19, R27, R22 ;  /* 0x000000161b13723e */ /* 0x000fe200000000ff */
[C---:B------:R-:W-:Y:S01]  /*6230*/  FFMA R29, R49.reuse, R3, R29 ;  /* 0x00000003311d7223 */ /* 0x040fe2000000001d */
[C---:B------:R-:W-:Y:S01]  /*6240*/  FFMA R30, R49.reuse, R4, R30 ;  /* 0x00000004311e7223 */ /* 0x040fe2000000001e */
[----:B------:R-:W-:Y:S01]  /*6250*/  FFMA R35, R49, R5, R35 ;  /* 0x0000000531237223 */ /* 0x000fe20000000023 */
[----:B------:R-:W-:Y:S01]  /*6260*/  F2FP.F16.F32.PACK_AB R24, R25, R24 ;  /* 0x000000181918723e */ /* 0x000fe200000000ff */
[----:B------:R1:W-:Y:S01]  /*6270*/  STS.128 [R65+0x20], R16 ;  /* 0x0000201041007388 */ /* 0x0003e20000000c00 */
[----:B------:R-:W-:Y:S02]  /*6280*/  F2FP.F16.F32.PACK_AB R25, R31, R26 ;  /* 0x0000001a1f19723e */ /* 0x000fe400000000ff */
[----:B------:R-:W-:Y:S02]  /*6290*/  F2FP.F16.F32.PACK_AB R26, R29, R28 ;  /* 0x0000001c1d1a723e */ /* 0x000fe400000000ff */
[----:B------:R-:W-:Y:S05]  /*62a0*/  F2FP.F16.F32.PACK_AB R27, R35, R30 ;  /* 0x0000001e231b723e */ /* 0x000fea00000000ff */
[----:B------:R1:W-:Y:S01]  /*62b0*/  STS.128 [R64+0x10], R24 ;  /* 0x0000101840007388 */ /* 0x0003e20000000c00 */
[----:B------:R-:W-:Y:S01]  /*62c0*/  @!PT LDS RZ, [RZ] ;  /* 0x00000000fffff984 */ /* 0x000fe20000000800 */
[----:B------:R-:W-:Y:S01]  /*62d0*/  @!PT LDS RZ, [RZ] ;  /* 0x00000000fffff984 */ /* 0x000fe20000000800 */
[----:B------:R-:W-:Y:S01]  /*62e0*/  @!PT LDS RZ, [RZ] ;  /* 0x00000000fffff984 */ /* 0x000fe20000000800 */
[----:B------:R-:W-:Y:S01]  /*62f0*/  @!PT LDS RZ, [RZ] ;  /* 0x00000000fffff984 */ /* 0x000fe20000000800 */
[----:B------:R2:W-:Y:S07]  /*6300*/  MEMBAR.ALL.CTA ;  /* 0x0000000000007992 */ /* 0x0005ee0000008000 */
[----:B--2---:R-:W2:Y:S02]  /*6310*/  FENCE.VIEW.ASYNC.S ;  /* 0x00000000000073c6 */ /* 0x004ea40000000000 */
[----:B--2---:R-:W-:Y:S06]  /*6320*/  BAR.SYNC.DEFER_BLOCKING 0x1, 0x80 ;  /* 0x0042000000007b1d */ /* 0x004fec0000010000 */
[----:B------:R-:W-:Y:S05]  /*6330*/  @P0 BRA `(.L_x_96) ;  /* 0x00000000001c0947 */ /* 0x000fea0003800000 */
[----:B------:R-:W-:Y:S01]  /*6340*/  R2UR UR4, R72 ;  /* 0x00000000480472ca */ /* 0x000fe200000e0000 */
[----:B------:R-:W-:Y:S01]  /*6350*/  UIADD3 UR6, UP0, UPT, UR54, 0x680, URZ ;  /* 0x0000068036067890 */ /* 0x000fe2000ff1e0ff */
[----:B------:R-:W-:Y:S03]  /*6360*/  UMOV UR43, UR36 ;  /* 0x00000024002b7c82 */ /* 0x000fe60008000000 */
[----:B------:R-:W-:Y:S08]  /*6370*/  UIADD3.X UR7, UPT, UPT, URZ, UR55, URZ, UP0, !UPT ;  /* 0x00000037ff077290 */ /* 0x000ff000087fe4ff */
[----:B------:R-:W-:Y:S09]  /*6380*/  UIADD3 UR40, UPT, UPT, UR48, 0x200, UR4 ;  /* 0x0000020030287890 */ /* 0x000ff2000fffe004 */
[----:B------:R2:W-:Y:S02]  /*6390*/  UTMASTG.3D [UR40], [UR6] ;  /* 0x00000028060073b5 */ /* 0x0005e40008010000 */
[----:B--2---:R0:W-:Y:S02]  /*63a0*/  UTMACMDFLUSH ;  /* 0x00000000000079b7 */ /* 0x0041e40000000000 */
.L_x_96:
[----:B------:R-:W-:Y:S05]  /*63b0*/  BSYNC.RECONVERGENT B0 ;  /* 0x0000000000007941 */ /* 0x000fea0003800200 */
.L_x_95:
[----:B------:R-:W-:Y:S01]  /*63c0*/  UIADD3 UR40, UPT, UPT, UR56, 0x1, URZ ;  /* 0x0000000138287890 */ /* 0x000fe2000fffe0ff */
[----:B------:R-:W-:Y:S03]  /*63d0*/  BSSY.RECONVERGENT B0, `(.L_x_97) ;  /* 0x0000005000007945 */ /* 0x000fe60003800200 */
[----:B------:R-:W-:Y:S04]  /*63e0*/  UISETP.NE.AND UP0, UPT, UR40, 0x3, UPT ;  /* 0x000000032800788c */ /* 0x000fe8000bf05270 */
[----:B------:R-:W-:Y:S01]  /*63f0*/  USEL UR43, UR40, URZ, UP0 ;  /* 0x000000ff282b7287 */ /* 0x000fe20008000000 */
[----:B------:R-:W-:Y:S11]  /*6400*/  @P0 BRA `(.L_x_98) ;  /* 0x0000000000040947 */ /* 0x000ff60003800000 */
[----:B------:R-:W-:Y:S04]  /*6410*/  DEPBAR.LE SB0, 0x1 ;  /* 0x000080400000791a */ /* 0x000fe80000000000 */
.L_x_98:
[----:B------:R-:W-:Y:S05]  /*6420*/  BSYNC.RECONVERGENT B0 ;  /* 0x0000000000007941 */ /* 0x000fea0003800200 */
.L_x_97:
[----:B------:R-:W-:Y:S01]  /*6430*/  BAR.SYNC.DEFER_BLOCKING 0x1, 0x80 ;  /* 0x0042000000007b1d */ /* 0x000fe20000010000 */
[----:B------:R-:W-:Y:S01]  /*6440*/  ISETP.NE.AND P1, PT, R104, RZ, PT ;  /* 0x000000ff6800720c */ /* 0x000fe20003f25270 */
[----:B------:R-:W-:Y:S01]  /*6450*/  UISETP.NE.AND UP0, UPT, UR50, URZ, UPT ;  /* 0x000000ff3200728c */ /* 0x000fe2000bf05270 */
[----:B------:R-:W-:Y:S11]  /*6460*/  LEA R2, R74, UR48, 0x3 ;  /* 0x000000304a027c11 */ /* 0x000ff6000f8e18ff */
[----:B------:R-:W-:Y:S01]  /*6470*/  @P1 SHF.L.U32 R3, R107, 0x1f, RZ ;  /* 0x0000001f6b031819 */ /* 0x000fe200000006ff */
[----:B------:R-:W-:Y:S06]  /*6480*/  BRA.U !UP0, `(.L_x_99) ;  /* 0x0000000108247547 */ /* 0x000fec000b800000 */
[----:B------:R-:W-:Y:S01]  /*6490*/  IMAD.U32 R4, RZ, RZ, UR49 ;  /* 0x00000031ff047e24 */ /* 0x000fe2000f8e00ff */
[----:B------:R-:W-:Y:S01]  /*64a0*/  MOV R0, UR37 ;  /* 0x0000002500007c02 */ /* 0x000fe20008000f00 */
[----:B------:R-:W-:Y:S03]  /*64b0*/  UIADD3 UR49, UPT, UPT, UR49, 0x1, URZ ;  /* 0x0000000131317890 */ /* 0x000fe6000fffe0ff */
[----:B------:R-:W-:Y:S01]  /*64c0*/  @P1 LEA R4, R4, UR48, 0x3 ;  /* 0x0000003004041c11 */ /* 0x000fe2000f8e18ff */
[----:B------:R-:W-:Y:S04]  /*64d0*/  UISETP.NE.AND UP0, UPT, UR49, 0x3, UPT ;  /* 0x000000033100788c */ /* 0x000fe8000bf05270 */
[----:B------:R-:W-:Y:S01]  /*64e0*/  @P1 VIADD R4, R4, 0x68 ;  /* 0x0000006804041836 */ /* 0x000fe20000000000 */
[----:B------:R-:W-:Y:S04]  /*64f0*/  USEL UR49, UR49, URZ, UP0 ;  /* 0x000000ff31317287 */ /* 0x000fe80008000000 */
[----:B------:R-:W-:Y:S04]  /*6500*/  @P1 PRMT R0, R0, 0x654, R4 ;  /* 0x0000065400001816 */ /* 0x000fe80000000004 */
[----:B------:R2:W-:Y:S04]  /*6510*/  @P1 SYNCS.ARRIVE.TRANS64.RED.A1T0 RZ, [R0+URZ], RZ ;  /* 0x000000ff00ff19a7 */ /* 0x0005e800081004ff */
.L_x_99:
[----:B------:R-:W4:Y:S01]  /*6520*/  @P1 SYNCS.PHASECHK.TRANS64.TRYWAIT P0, [R2+URZ+0x50], R3 ;  /* 0x00005003020015a7 */ /* 0x000f2200080011ff */
[----:B------:R-:W-:Y:S01]  /*6530*/  BSSY B1, `(.L_x_100) ;  /* 0x0000015000017945 */ /* 0x000fe20003800000 */
[----:B----4-:R-:W-:Y:S03]  /*6540*/  @P1 SEL R75, RZ, 0x1, !P0 ;  /* 0x00000001ff4b1807 */ /* 0x010fe60004000000 */
[----:B------:R-:W-:Y:S05]  /*6550*/  @!P1 BRA `(.L_x_101) ;  /* 0x0000000000489947 */ /* 0x000fea0003800000 */
[----:B------:R-:W-:Y:S01]  /*6560*/  ISETP.NE.AND P1, PT, R108, RZ, PT ;  /* 0x000000ff6c00720c */ /* 0x000fe20003f25270 */
[----:B------:R-:W-:Y:S01]  /*6570*/  BSSY B0, `(.L_x_102) ;  /* 0x000000a000007945 */ /* 0x000fe20003800000 */
[----:B------:R-:W-:Y:S11]  /*6580*/  ISETP.NE.AND P0, PT, R75, RZ, PT ;  /* 0x000000ff4b00720c */ /* 0x000ff60003f05270 */
[----:B------:R-:W-:Y:S04]  /*6590*/  @P1 IMAD R74, R74, 0x2000, R99 ;  /* 0x000020004a4a1824 */ /* 0x000fe800078e0263 */
[----:B------:R-:W-:Y:S01]  /*65a0*/  @P1 IMAD.IADD R4, R106, 0x1, R74 ;  /* 0x000000016a041824 */ /* 0x000fe200078e024a */
[----:B------:R-:W-:Y:S03]  /*65b0*/  @P1 IADD3 R3, PT, PT, R105, R74, RZ ;  /* 0x0000004a69031210 */ /* 0x000fe60007ffe0ff */
[----:B--2---:R-:W-:Y:S01]  /*65c0*/  @P1 IMAD.IADD R0, R98, 0x1, R4 ;  /* 0x0000000162001824 */ /* 0x004fe200078e0204 */
[----:B------:R-:W-:Y:S06]  /*65d0*/  @P0 BRA `(.L_x_103) ;  /* 0x00000000000c0947 */ /* 0x000fec0003800000 */
[----:B------:R-:W-:Y:S04]  /*65e0*/  SHF.L.U32 R107, R107, 0x1f, RZ ;  /* 0x0000001f6b6b7819 */ /* 0x000fe800000006ff */
[----:B------:R-:W2:Y:S02]  /*65f0*/  SYNCS.PHASECHK.TRANS64.TRYWAIT P0, [R2+URZ+0x50], R107 ;  /* 0x0000506b020075a7 */ /* 0x000ea400080011ff */
[----:B--2---:R-:W-:Y:S05]  /*6600*/  @!P0 BRA `(.L_x_104) ;  /* 0x0000001800408947 */ /* 0x004fea0003800000 */
.L_x_103:
[----:B------:R-:W-:Y:S05]  /*6610*/  BSYNC B0 ;  /* 0x0000000000007941 */ /* 0x000fea0003800000 */
.L_x_102:
[----:B------:R-:W-:Y:S11]  /*6620*/  ISETP.NE.AND P0, PT, R108, RZ, PT ;  /* 0x000000ff6c00720c */ /* 0x000ff60003f05270 */
[----:B------:R-:W-:Y:S02]  /*6630*/  @!UPT UIADD3 URZ, UPT, UPT, URZ, URZ, URZ ;  /* 0x000000fffffff290 */ /* 0x000fe4000fffe0ff */
[----:B------:R4:W1:Y:S04]  /*6640*/  @P0 LDS.128 R56, [R74] ;  /* 0x000000004a380984 */ /* 0x0008680000000c00 */
[----:B------:R4:W1:Y:S04]  /*6650*/  @P0 LDS.128 R68, [R3+0x20] ;  /* 0x0000200003440984 */ /* 0x0008680000000c00 */
[----:B------:R4:W1:Y:S04]  /*6660*/  @P0 LDS.128 R60, [R4+0x10] ;  /* 0x00001000043c0984 */ /* 0x0008680000000c00 */
[----:B------:R4:W1:Y:S02]  /*6670*/  @P0 LDS.128 R76, [R0+0x10] ;  /* 0x00001000004c0984 */ /* 0x0008640000000c00 */
.L_x_101:
[----:B------:R-:W-:Y:S05]  /*6680*/  BSYNC B1 ;  /* 0x0000000000017941 */ /* 0x000fea0003800000 */
.L_x_100:
[----:B--2-4-:R-:W-:Y:S05]  /*6690*/  VIADD R0, R48, 0x20 ;  /* 0x0000002030007836 */ /* 0x014fea0000000000 */
[----:B------:R-:W-:Y:S04]  /*66a0*/  SHF.R.U32.HI R0, RZ, 0x15, R0 ;  /* 0x00000015ff007819 */ /* 0x000fe80000011600 */
[----:B------:R-:W-:Y:S11]  /*66b0*/  LOP3.LUT P0, RZ, R0, 0x3, R92, 0x48, !PT ;  /* 0x0000000300ff7812 */ /* 0x000ff6000780485c */
[----:B------:R-:W-:Y:S02]  /*66c0*/  @!UPT UIADD3 URZ, UPT, UPT, URZ, URZ, URZ ;  /* 0x000000fffffff290 */ /* 0x000fe4000fffe0ff */
[----:B------:R-:W-:Y:S05]  /*66d0*/  @!P0 BRA `(.L_x_105) ;  /* 0x0000000000408947 */ /* 0x000fea0003800000 */
[----:B------:R-:W2:Y:S01]  /*66e0*/  LDCU.64 UR8, c[0x4][0x70] ;  /* 0x01000e00ff0877ac */ /* 0x000ea20008000a00 */
[----:B------:R-:W-:Y:S01]  /*66f0*/  MOV R3, 0x0 ;  /* 0x0000000000037802 */ /* 0x000fe20000000f00 */
[----:B------:R-:W-:Y:S02]  /*6700*/  HFMA2 R12, -RZ, RZ, 0, 5.9604644775390625e-08 ;  /* 0x00000001ff0c7431 */ /* 0x000fe400000001ff */
[----:B-1----:R-:W-:Y:S02]  /*6710*/  IMAD.MOV.U32 R8, RZ, RZ, 0x192 ;  /* 0x00000192ff087424 */ /* 0x002fe400078e00ff */
[----:B------:R-:W-:Y:S01]  /*6720*/  IMAD.MOV.U32 R13, RZ, RZ, RZ ;  /* 0x000000ffff0d7224 */ /* 0x000fe200078e00ff */
[----:B------:R-:W1:Y:S01]  /*6730*/  LDCU.64 UR6, c[0x4][0x78] ;  /* 0x01000f00ff0677ac */ /* 0x000e620008000a00 */
[----:B------:R-:W4:Y:S01]  /*6740*/  LDC.64 R2, c[0x4][R3] ;  /* 0x0100000003027b82 */ /* 0x000f220000000a00 */
[----:B------:R-:W5:Y:S01]  /*6750*/  LDCU.64 UR4, c[0x4][0x10] ;  /* 0x01000200ff0477ac */ /* 0x000f620008000a00 */
[----:B--2---:R-:W-:Y:S01]  /*6760*/  MOV R5, UR9 ;  /* 0x0000000900057c02 */ /* 0x004fe20008000f00 */
[----:B------:R-:W-:Y:S01]  /*6770*/  IMAD.U32 R4, RZ, RZ, UR8 ;  /* 0x00000008ff047e24 */ /* 0x000fe2000f8e00ff */
[----:B-1----:R-:W-:Y:S01]  /*6780*/  MOV R7, UR7 ;  /* 0x0000000700077c02 */ /* 0x002fe20008000f00 */
[----:B------:R-:W-:Y:S01]  /*6790*/  IMAD.U32 R6, RZ, RZ, UR6 ;  /* 0x00000006ff067e24 */ /* 0x000fe2000f8e00ff */
[----:B-----5:R-:W-:Y:S01]  /*67a0*/  MOV R11, UR5 ;  /* 0x00000005000b7c02 */ /* 0x020fe20008000f00 */
[----:B------:R-:W-:Y:S02]  /*67b0*/  IMAD.U32 R10, RZ, RZ, UR4 ;  /* 0x00000004ff0a7e24 */ /* 0x000fe4000f8e00ff */
[----:B------:R-:W-:Y:S07]  /*67c0*/  LEPC R20, `(.L_x_105) ;  /* 0x000000001014794e */ /* 0x000fee0000000000 */
[----:B---34-:R-:W-:Y:S05]  /*67d0*/  CALL.ABS.NOINC R2 ;  /* 0x0000000002007343 */ /* 0x018fea0003c00000 */
.L_x_105:
[----:B------:R-:W-:Y:S01]  /*67e0*/  ISETP.NE.AND P0, PT, R100, RZ, PT ;  /* 0x000000ff6400720c */ /* 0x000fe20003f05270 */
[----:B------:R-:W-:Y:S05]  /*67f0*/  WARPSYNC.ALL ;  /* 0x0000000000007948 */ /* 0x000fea0003800000 */
[----:B------:R-:W-:Y:S01]  /*6800*/  R2UR UR4, R48 ;  /* 0x00000000300472ca */ /* 0x000fe200000e0000 */
[--C-:B-1----:R-:W-:Y:S01]  /*6810*/  HADD2.F32 R0, -RZ, R56.reuse.H0_H0 ;  /* 0x20000038ff007230 */ /* 0x102fe20000004100 */
[----:B------:R-:W-:Y:S01]  /*6820*/  R2UR UR5, R73 ;  /* 0x00000000490572ca */ /* 0x000fe200000e0000 */
[----:B------:R-:W-:Y:S01]  /*6830*/  HADD2.F32 R2, -RZ, R56.H1_H1 ;  /* 0x30000038ff027230 */ /* 0x000fe20000004100 */
[----:B------:R-:W-:Y:S01]  /*6840*/  USHF.L.U32 UR8, UR43, 0xd, URZ ;  /* 0x0000000d2b087899 */ /* 0x000fe200080006ff */
[--C-:B------:R-:W-:Y:S01]  /*6850*/  HADD2.F32 R3, -RZ, R57.reuse.H0_H0 ;  /* 0x20000039ff037230 */ /* 0x100fe20000004100 */
[----:B------:R-:W-:Y:S01]  /*6860*/  BSSY.RECONVERGENT B0, `(.L_x_106) ;  /* 0x000008b000007945 */ /* 0x000fe20003800200 */
[----:B------:R-:W-:Y:S02]  /*6870*/  HADD2.F32 R48, -RZ, R57.H1_H1 ;  /* 0x30000039ff307230 */ /* 0x000fe40000004100 */
[--C-:B------:R-:W-:Y:S02]  /*6880*/  HADD2.F32 R50, -RZ, R58.reuse.H0_H0 ;  /* 0x2000003aff327230 */ /* 0x100fe40000004100 */
[----:B------:R-:W-:Y:S02]  /*6890*/  HADD2.F32 R51, -RZ, R58.H1_H1 ;  /* 0x3000003aff337230 */ /* 0x000fe40000004100 */
[----:B------:R-:W1:Y:S01]  /*68a0*/  LDTM.x32 R4, tmem[UR4+0x20] ;  /* 0x00002004000479ee */ /* 0x000e6200082c0000 */
[----:B------:R-:W-:Y:S01]  /*68b0*/  NOP ;  /* 0x0000000000007918 */ /* 0x000fe20000000000 */
[----:B------:R-:W-:Y:S01]  /*68c0*/  UIADD3 UR5, UPT, UPT, UR5, 0xd0, URZ ;  /* 0x000000d005057890 */ /* 0x000fe2000fffe0ff */
[--C-:B------:R-:W-:Y:S02]  /*68d0*/  HADD2.F32 R52, -RZ, R59.reuse.H0_H0 ;  /* 0x2000003bff347230 */ /* 0x100fe40000004100 */
[----:B------:R-:W-:Y:S01]  /*68e0*/  HADD2.F32 R53, -RZ, R59.H1_H1 ;  /* 0x3000003bff357230 */ /* 0x000fe20000004100 */
[----:B------:R-:W-:Y:S01]  /*68f0*/  UPRMT UR5, UR37, 0x654, UR5 ;  /* 0x0000065425057896 */ /* 0x000fe20008000005 */
[--C-:B------:R-:W-:Y:S02]  /*6900*/  HADD2.F32 R54, -RZ, R60.reuse.H0_H0 ;  /* 0x2000003cff367230 */ /* 0x100fe40000004100 */
[----:B------:R-:W-:Y:S02]  /*6910*/  HADD2.F32 R55, -RZ, R60.H1_H1 ;  /* 0x3000003cff377230 */ /* 0x000fe40000004100 */
[--C-:B------:R-:W-:Y:S02]  /*6920*/  HADD2.F32 R56, -RZ, R61.reuse.H0_H0 ;  /* 0x2000003dff387230 */ /* 0x100fe40000004100 */
[----:B------:R-:W-:Y:S02]  /*6930*/  HADD2.F32 R57, -RZ, R61.H1_H1 ;  /* 0x3000003dff397230 */ /* 0x000fe40000004100 */
[----:B-1----:R-:W-:Y:S01]  /*6940*/  SYNCS.ARRIVE.TRANS64.RED.A1T0 RZ, [UR5], RZ ;  /* 0x000000ffffff79a7 */ /* 0x002fe20008100405 */
[--C-:B------:R-:W-:Y:S02]  /*6950*/  HADD2.F32 R58, -RZ, R62.reuse.H0_H0 ;  /* 0x2000003eff3a7230 */ /* 0x100fe40000004100 */
[----:B------:R-:W-:Y:S02]  /*6960*/  HADD2.F32 R59, -RZ, R62.H1_H1 ;  /* 0x3000003eff3b7230 */ /* 0x000fe40000004100 */
[--C-:B------:R-:W-:Y:S02]  /*6970*/  HADD2.F32 R60, -RZ, R63.reuse.H0_H0 ;  /* 0x2000003fff3c7230 */ /* 0x100fe40000004100 */
[----:B------:R-:W-:Y:S02]  /*6980*/  HADD2.F32 R61, -RZ, R63.H1_H1 ;  /* 0x3000003fff3d7230 */ /* 0x000fe40000004100 */
[C---:B------:R-:W-:Y:S01]  /*6990*/  FMUL R4, R47.reuse, R4 ;  /* 0x000000042f047220 */ /* 0x040fe20000400000 */
[C---:B------:R-:W-:Y:S01]  /*69a0*/  FMUL R5, R47.reuse, R5 ;  /* 0x000000052f057220 */ /* 0x040fe20000400000 */
[C---:B------:R-:W-:Y:S01]  /*69b0*/  FMUL R6, R47.reuse, R6 ;  /* 0x000000062f067220 */ /* 0x040fe20000400000 */
[----:B------:R-:W-:Y:S01]  /*69c0*/  FMUL R7, R47, R7 ;  /* 0x000000072f077220 */ /* 0x000fe20000400000 */
[C---:B------:R-:W-:Y:S01]  /*69d0*/  FFMA R4, R49.reuse, R0, R4 ;  /* 0x0000000031047223 */ /* 0x040fe20000000004 */
[C---:B------:R-:W-:Y:S01]  /*69e0*/  FFMA R5, R49.reuse, R2, R5 ;  /* 0x0000000231057223 */ /* 0x040fe20000000005 */
[C---:B------:R-:W-:Y:S01]  /*69f0*/  FFMA R6, R49.reuse, R3, R6 ;  /* 0x0000000331067223 */ /* 0x040fe20000000006 */
[----:B------:R-:W-:Y:S01]  /*6a00*/  FFMA R7, R49, R48, R7 ;  /* 0x0000003031077223 */ /* 0x000fe20000000007 */
[C---:B------:R-:W-:Y:S01]  /*6a10*/  FMUL R8, R47.reuse, R8 ;  /* 0x000000082f087220 */ /* 0x040fe20000400000 */
[----:B------:R-:W-:Y:S01]  /*6a20*/  FMUL R9, R47, R9 ;  /* 0x000000092f097220 */ /* 0x000fe20000400000 */
[----:B------:R-:W-:Y:S01]  /*6a30*/  F2FP.F16.F32.PACK_AB R4, R5, R4 ;  /* 0x000000040504723e */ /* 0x000fe200000000ff */
[----:B------:R-:W-:Y:S01]  /*6a40*/  FMUL R0, R47, R10 ;  /* 0x0000000a2f007220 */ /* 0x000fe20000400000 */
[----:B------:R-:W-:Y:S01]  /*6a50*/  F2FP.F16.F32.PACK_AB R5, R7, R6 ;  /* 0x000000060705723e */ /* 0x000fe200000000ff */
[C---:B------:R-:W-:Y:S01]  /*6a60*/  FFMA R8, R49.reuse, R50, R8 ;  /* 0x0000003231087223 */ /* 0x040fe20000000008 */
[C---:B------:R-:W-:Y:S01]  /*6a70*/  FFMA R9, R49.reuse, R51, R9 ;  /* 0x0000003331097223 */ /* 0x040fe20000000009 */
[----:B------:R-:W-:Y:S01]  /*6a80*/  FFMA R0, R49, R52, R0 ;  /* 0x0000003431007223 */ /* 0x000fe20000000000 */
[C---:B------:R-:W-:Y:S01]  /*6a90*/  FMUL R2, R47.reuse, R11 ;  /* 0x0000000b2f027220 */ /* 0x040fe20000400000 */
[C---:B------:R-:W-:Y:S01]  /*6aa0*/  FMUL R3, R47.reuse, R12 ;  /* 0x0000000c2f037220 */ /* 0x040fe20000400000 */
[----:B------:R-:W-:Y:S01]  /*6ab0*/  FMUL R10, R47, R13 ;  /* 0x0000000d2f0a7220 */ /* 0x000fe20000400000 */
[----:B------:R-:W-:Y:S01]  /*6ac0*/  F2FP.F16.F32.PACK_AB R6, R9, R8 ;  /* 0x000000080906723e */ /* 0x000fe200000000ff */
[C---:B------:R-:W-:Y:S01]  /*6ad0*/  FFMA R2, R49.reuse, R53, R2 ;  /* 0x0000003531027223 */ /* 0x040fe20000000002 */
[C---:B------:R-:W-:Y:S01]  /*6ae0*/  FFMA R3, R49.reuse, R54, R3 ;  /* 0x0000003631037223 */ /* 0x040fe20000000003 */
[----:B------:R-:W-:Y:S01]  /*6af0*/  FFMA R10, R49, R55, R10 ;  /* 0x00000037310a7223 */ /* 0x000fe2000000000a */
[C---:B------:R-:W-:Y:S01]  /*6b00*/  FMUL R11, R47.reuse, R14 ;  /* 0x0000000e2f0b7220 */ /* 0x040fe20000400000 */
[C---:B------:R-:W-:Y:S01]  /*6b10*/  FMUL R15, R47.reuse, R15 ;  /* 0x0000000f2f0f7220 */ /* 0x040fe20000400000 */
[C---:B------:R-:W-:Y:S01]  /*6b20*/  FMUL R12, R47.reuse, R16 ;  /* 0x000000102f0c7220 */ /* 0x040fe20000400000 */
[----:B------:R-:W-:Y:S01]  /*6b30*/  FMUL R13, R47, R17 ;  /* 0x000000112f0d7220 */ /* 0x000fe20000400000 */
[----:B------:R-:W-:Y:S01]  /*6b40*/  FFMA R11, R49, R56, R11 ;  /* 0x00000038310b7223 */ /* 0x000fe2000000000b */
[----:B------:R-:W-:Y:S01]  /*6b50*/  FMUL R14, R47, R18 ;  /* 0x000000122f0e7220 */ /* 0x000fe20000400000 */
[----:B------:R-:W-:Y:S01]  /*6b60*/  FFMA R15, R49, R57, R15 ;  /* 0x00000039310f7223 */ /* 0x000fe2000000000f */
[--C-:B------:R-:W-:Y:S02]  /*6b70*/  HADD2.F32 R62, -RZ, R68.reuse.H0_H0 ;  /* 0x20000044ff3e7230 */ /* 0x100fe40000004100 */
[----:B------:R-:W-:Y:S01]  /*6b80*/  FMUL R19, R47, R19 ;  /* 0x000000132f137220 */ /* 0x000fe20000400000 */
[----:B------:R-:W-:Y:S01]  /*6b90*/  F2FP.F16.F32.PACK_AB R7, R2, R0 ;  /* 0x000000000207723e */ /* 0x000fe200000000ff */
[----:B------:R-:W-:Y:S01]  /*6ba0*/  FFMA R12, R49, R58, R12 ;  /* 0x0000003a310c7223 */ /* 0x000fe2000000000c */
[----:B------:R-:W-:Y:S02]  /*6bb0*/  HADD2.F32 R63, -RZ, R68.H1_H1 ;  /* 0x30000044ff3f7230 */ /* 0x000fe40000004100 */
[----:B------:R-:W-:Y:S01]  /*6bc0*/  FMUL R16, R47, R20 ;  /* 0x000000142f107220 */ /* 0x000fe20000400000 */
[----:B------:R-:W-:Y:S01]  /*6bd0*/  FFMA R13, R49, R59, R13 ;  /* 0x0000003b310d7223 */ /* 0x000fe2000000000d */
[----:B------:R1:W-:Y:S01]  /*6be0*/  STS.128 [R99+UR8], R4 ;  /* 0x0000000463007988 */ /* 0x0003e20008000c08 */
[--C-:B---3--:R-:W-:Y:S02]  /*6bf0*/  HADD2.F32 R64, -RZ, R69.reuse.H0_H0 ;  /* 0x20000045ff407230 */ /* 0x108fe40000004100 */
[----:B------:R-:W-:Y:S01]  /*6c00*/  FMUL R17, R47, R21 ;  /* 0x000000152f117220 */ /* 0x000fe20000400000 */
[----:B------:R-:W-:Y:S01]  /*6c10*/  FFMA R14, R49, R60, R14 ;  /* 0x0000003c310e7223 */ /* 0x000fe2000000000e */
[----:B------:R-:W-:Y:S02]  /*6c20*/  HADD2.F32 R65, -RZ, R69.H1_H1 ;  /* 0x30000045ff417230 */ /* 0x000fe40000004100 */
[----:B------:R-:W-:Y:S01]  /*6c30*/  FMUL R18, R47, R22 ;  /* 0x000000162f127220 */ /* 0x000fe20000400000 */
[----:B------:R-:W-:Y:S01]  /*6c40*/  FFMA R19, R49, R61, R19 ;  /* 0x0000003d31137223 */ /* 0x000fe20000000013 */
[----:B------:R-:W-:Y:S02]  /*6c50*/  HADD2.F32 R66, -RZ, R70.H0_H0 ;  /* 0x20000046ff427230 */ /* 0x000fe40000004100 */
[----:B------:R-:W-:Y:S01]  /*6c60*/  FMUL R23, R47, R23 ;  /* 0x000000172f177220 */ /* 0x000fe20000400000 */
[--C-:B------:R-:W-:Y:S02]  /*6c70*/  HADD2.F32 R74, -RZ, R78.reuse.H0_H0 ;  /* 0x2000004eff4a7230 */ /* 0x100fe40000004100 */
[----:B------:R-:W-:Y:S01]  /*6c80*/  FFMA R16, R49, R62, R16 ;  /* 0x0000003e31107223 */ /* 0x000fe20000000010 */
[----:B------:R-:W-:Y:S01]  /*6c90*/  HADD2.F32 R75, -RZ, R78.H1_H1 ;  /* 0x3000004eff4b7230 */ /* 0x000fe20000004100 */
[----:B------:R-:W-:Y:S01]  /*6ca0*/  IADD3 R78, PT, PT, R99, UR8, RZ ;  /* 0x00000008634e7c10 */ /* 0x000fe2000fffe0ff */
[----:B------:R-:W-:Y:S02]  /*6cb0*/  HADD2.F32 R67, -RZ, R70.H1_H1 ;  /* 0x30000046ff437230 */ /* 0x000fe40000004100 */
[----:B------:R-:W-:Y:S01]  /*6cc0*/  FMUL R20, R47, R24 ;  /* 0x000000182f147220 */ /* 0x000fe20000400000 */
[----:B------:R-:W-:Y:S01]  /*6cd0*/  FFMA R17, R49, R63, R17 ;  /* 0x0000003f31117223 */ /* 0x000fe20000000011 */
[--C-:B------:R-:W-:Y:S02]  /*6ce0*/  HADD2.F32 R68, -RZ, R71.reuse.H0_H0 ;  /* 0x20000047ff447230 */ /* 0x100fe40000004100 */
[----:B------:R-:W-:Y:S01]  /*6cf0*/  FMUL R21, R47, R25 ;  /* 0x000000192f157220 */ /* 0x000fe20000400000 */
[----:B------:R-:W-:Y:S01]  /*6d00*/  FFMA R18, R49, R64, R18 ;  /* 0x0000004031127223 */ /* 0x000fe20000000012 */
[----:B------:R-:W-:Y:S02]  /*6d10*/  HADD2.F32 R69, -RZ, R71.H1_H1 ;  /* 0x30000047ff457230 */ /* 0x000fe40000004100 */
[----:B------:R-:W-:Y:S01]  /*6d20*/  FMUL R22, R47, R26 ;  /* 0x0000001a2f167220 */ /* 0x000fe20000400000 */
[----:B------:R-:W-:Y:S01]  /*6d30*/  F2FP.F16.F32.PACK_AB R8, R10, R3 ;  /* 0x000000030a08723e */ /* 0x000fe200000000ff */
[----:B------:R-:W-:Y:S01]  /*6d40*/  FFMA R23, R49, R65, R23 ;  /* 0x0000004131177223 */ /* 0x000fe20000000017 */
[----:B------:R-:W-:Y:S01]  /*6d50*/  F2FP.F16.F32.PACK_AB R9, R15, R11 ;  /* 0x0000000b0f09723e */ /* 0x000fe200000000ff */
[--C-:B------:R-:W-:Y:S02]  /*6d60*/  HADD2.F32 R70, -RZ, R76.reuse.H0_H0 ;  /* 0x2000004cff467230 */ /* 0x100fe40000004100 */
[----:B------:R-:W-:Y:S01]  /*6d70*/  FMUL R27, R47, R27 ;  /* 0x0000001b2f1b7220 */ /* 0x000fe20000400000 */
[----:B------:R-:W-:Y:S01]  /*6d80*/  IADD3 R106, PT, PT, R106, R78, RZ ;  /* 0x0000004e6a6a7210 */ /* 0x000fe20007ffe0ff */
[----:B------:R-:W-:Y:S01]  /*6d90*/  FFMA R20, R49, R66, R20 ;  /* 0x0000004231147223 */ /* 0x000fe20000000014 */
[----:B------:R-:W-:Y:S01]  /*6da0*/  F2FP.F16.F32.PACK_AB R10, R13, R12 ;  /* 0x0000000c0d0a723e */ /* 0x000fe200000000ff */
[----:B------:R-:W-:Y:S01]  /*6db0*/  HADD2.F32 R71, -RZ, R76.H1_H1 ;  /* 0x3000004cff477230 */ /* 0x000fe20000004100 */
[----:B------:R-:W-:Y:S01]  /*6dc0*/  F2FP.F16.F32.PACK_AB R11, R19, R14 ;  /* 0x0000000e130b723e */ /* 0x000fe200000000ff */
[----:B------:R-:W-:Y:S01]  /*6dd0*/  FMUL R24, R47, R28 ;  /* 0x0000001c2f187220 */ /* 0x000fe20000400000 */
[----:B------:R-:W-:Y:S01]  /*6de0*/  FFMA R21, R49, R67, R21 ;  /* 0x0000004331157223 */ /* 0x000fe20000000015 */
[--C-:B------:R-:W-:Y:S02]  /*6df0*/  HADD2.F32 R72, -RZ, R77.reuse.H0_H0 ;  /* 0x2000004dff487230 */ /* 0x100fe40000004100 */
[----:B------:R-:W-:Y:S01]  /*6e00*/  FMUL R25, R47, R29 ;  /* 0x0000001d2f197220 */ /* 0x000fe20000400000 */
[----:B------:R1:W-:Y:S01]  /*6e10*/  STS.128 [R106+0x10], R8 ;  /* 0x000010086a007388 */ /* 0x0003e20000000c00 */
[----:B------:R-:W-:Y:S01]  /*6e20*/  FFMA R22, R49, R68, R22 ;  /* 0x0000004431167223 */ /* 0x000fe20000000016 */
[----:B------:R-:W-:Y:S02]  /*6e30*/  HADD2.F32 R73, -RZ, R77.H1_H1 ;  /* 0x3000004dff497230 */ /* 0x000fe40000004100 */
[----:B------:R-:W-:Y:S01]  /*6e40*/  FMUL R26, R47, R30 ;  /* 0x0000001e2f1a7220 */ /* 0x000fe20000400000 */
[----:B------:R-:W-:Y:S01]  /*6e50*/  FFMA R27, R49, R69, R27 ;  /* 0x00000045311b7223 */ /* 0x000fe2000000001b */
        /* <DEDUP_REMOVED lines=10> */
[----:B------:R-:W-:Y:S01]  /*6f00*/  F2FP.F16.F32.PACK_AB R17, R23, R18 ;  /* 0x000000121711723e */ /* 0x000fe200000000ff */
[----:B------:R-:W-:Y:S01]  /*6f10*/  FFMA R31, R49, R73, R31 ;  /* 0x00000049311f7223 */ /* 0x000fe2000000001f */
[----:B------:R-:W-:Y:S01]  /*6f20*/  FMUL R35, R47, R35 ;  /* 0x000000232f237220 */ /* 0x000fe20000400000 */
[----:B------:R-:W-:Y:S01]  /*6f30*/  IADD3 R105, PT, PT, R105, R78, RZ ;  /* 0x0000004e69697210 */ /* 0x000fe20007ffe0ff */
[----:B------:R-:W-:Y:S01]  /*6f40*/  FFMA R28, R49, R74, R28 ;  /* 0x0000004a311c7223 */ /* 0x000fe2000000001c */
[----:B------:R-:W-:Y:S01]  /*6f50*/  F2FP.F16.F32.PACK_AB R18, R21, R20 ;  /* 0x000000141512723e */ /* 0x000fe200000000ff */
[----:B------:R-:W-:Y:S01]  /*6f60*/  FFMA R29, R49, R75, R29 ;  /* 0x0000004b311d7223 */ /* 0x000fe2000000001d */
[----:B------:R-:W-:Y:S01]  /*6f70*/  F2FP.F16.F32.PACK_AB R19, R27, R22 ;  /* 0x000000161b13723e */ /* 0x000fe200000000ff */
[C---:B------:R-:W-:Y:S01]  /*6f80*/  FFMA R30, R49.reuse, R76, R30 ;  /* 0x0000004c311e7223 */ /* 0x040fe2000000001e */
[----:B------:R-:W-:Y:S01]  /*6f90*/  FFMA R35, R49, R77, R35 ;  /* 0x0000004d31237223 */ /* 0x000fe20000000023 */
[----:B------:R-:W-:Y:S02]  /*6fa0*/  F2FP.F16.F32.PACK_AB R24, R25, R24 ;  /* 0x000000181918723e */ /* 0x000fe400000000ff */
[----:B------:R1:W-:Y:S01]  /*6fb0*/  STS.128 [R105+0x20], R16 ;  /* 0x0000201069007388 */ /* 0x0003e20000000c00 */
[----:B------:R-:W-:Y:S02]  /*6fc0*/  F2FP.F16.F32.PACK_AB R25, R31, R26 ;  /* 0x0000001a1f19723e */ /* 0x000fe400000000ff */
[----:B------:R-:W-:Y:S02]  /*6fd0*/  F2FP.F16.F32.PACK_AB R26, R29, R28 ;  /* 0x0000001c1d1a723e */ /* 0x000fe400000000ff */
[----:B------:R-:W-:Y:S02]  /*6fe0*/  F2FP.F16.F32.PACK_AB R27, R35, R30 ;  /* 0x0000001e231b723e */ /* 0x000fe400000000ff */
[----:B------:R-:W-:Y:S05]  /*6ff0*/  IADD3 R0, PT, PT, R98, R106, RZ ;  /* 0x0000006a62007210 */ /* 0x000fea0007ffe0ff */
        /* <DEDUP_REMOVED lines=9> */
[----:B------:R-:W-:Y:S02]  /*7090*/  UIADD3 UR10, UP0, UPT, UR54, 0x680, URZ ;  /* 0x00000680360a7890 */ /* 0x000fe4000ff1e0ff */
[----:B------:R-:W-:Y:S02]  /*70a0*/  UIADD3 UR5, UPT, UPT, UR41, 0x20, URZ ;  /* 0x0000002029057890 */ /* 0x000fe4000fffe0ff */
[----:B------:R-:W-:Y:S02]  /*70b0*/  UIADD3 UR4, UPT, UPT, UR48, 0x200, UR8 ;  /* 0x0000020030047890 */ /* 0x000fe4000fffe008 */
[----:B------:R-:W-:Y:S01]  /*70c0*/  UIADD3.X UR11, UPT, UPT, URZ, UR55, URZ, UP0, !UPT ;  /* 0x00000037ff0b7290 */ /* 0x000fe200087fe4ff */
[----:B------:R-:W-:Y:S01]  /*70d0*/  UMOV UR6, UR42 ;  /* 0x0000002a00067c82 */ /* 0x000fe20008000000 */
[----:B------:R-:W-:Y:S07]  /*70e0*/  UMOV UR7, UR36 ;  /* 0x0000002400077c82 */ /* 0x000fee0008000000 */
[----:B------:R2:W-:Y:S02]  /*70f0*/  UTMASTG.3D [UR4], [UR10] ;  /* 0x000000040a0073b5 */ /* 0x0005e40008010000 */
[----:B--2---:R0:W-:Y:S02]  /*7100*/  UTMACMDFLUSH ;  /* 0x00000000000079b7 */ /* 0x0041e40000000000 */
.L_x_107:
[----:B------:R-:W-:Y:S05]  /*7110*/  BSYNC.RECONVERGENT B0 ;  /* 0x0000000000007941 */ /* 0x000fea0003800200 */
.L_x_106:
[----:B------:R-:W-:Y:S01]  /*7120*/  UIADD3 UR43, UPT, UPT, UR43, 0x1, URZ ;  /* 0x000000012b2b7890 */ /* 0x000fe2000fffe0ff */
[----:B------:R-:W-:Y:S03]  /*7130*/  BSSY.RECONVERGENT B0, `(.L_x_108) ;  /* 0x0000008000007945 */ /* 0x000fe60003800200 */
[----:B------:R-:W-:Y:S04]  /*7140*/  UISETP.NE.AND UP0, UPT, UR43, 0x3, UPT ;  /* 0x000000032b00788c */ /* 0x000fe8000bf05270 */
[----:B------:R-:W-:Y:S02]  /*7150*/  UISETP.EQ.XOR UP1, UPT, UR40, 0x3, !UP0 ;  /* 0x000000032800788c */ /* 0x000fe4000c722a70 */
[----:B------:R-:W-:Y:S02]  /*7160*/  USEL UR56, UR43, URZ, UP0 ;  /* 0x000000ff2b387287 */ /* 0x000fe40008000000 */
[----:B------:R-:W-:Y:S04]  /*7170*/  USEL UR4, URZ, 0x1, !UP1 ;  /* 0x00000001ff047887 */ /* 0x000fe8000c800000 */
[----:B------:R-:W-:Y:S01]  /*7180*/  ULOP3.LUT UR51, UR51, UR4, URZ, 0x3c, !UPT ;  /* 0x0000000433337292 */ /* 0x000fe2000f8e3cff */
[----:B------:R-:W-:Y:S11]  /*7190*/  @P0 BRA `(.L_x_109) ;  /* 0x0000000000040947 */ /* 0x000ff60003800000 */
[----:B------:R-:W-:Y:S04]  /*71a0*/  DEPBAR.LE SB0, 0x1 ;  /* 0x000080400000791a */ /* 0x000fe80000000000 */
.L_x_109:
[----:B------:R-:W-:Y:S05]  /*71b0*/  BSYNC.RECONVERGENT B0 ;  /* 0x0000000000007941 */ /* 0x000fea0003800200 */
.L_x_108:
[----:B------:R-:W-:Y:S01]  /*71c0*/  BAR.SYNC.DEFER_BLOCKING 0x1, 0x80 ;  /* 0x0042000000007b1d */ /* 0x000fe20000010000 */
[----:B------:R-:W-:Y:S01]  /*71d0*/  UISETP.NE.AND UP0, UPT, UR50, -0x2, UPT ;  /* 0xfffffffe3200788c */ /* 0x000fe2000bf05270 */
[----:B------:R-:W-:Y:S08]  /*71e0*/  IADD3 R45, PT, PT, R45, 0x1, RZ ;  /* 0x000000012d2d7810 */ /* 0x000ff00007ffe0ff */
[----:B------:R-:W-:Y:S05]  /*71f0*/  BRA.U !UP0, `(.L_x_110) ;  /* 0x0000000108287547 */ /* 0x000fea000b800000 */
[----:B------:R-:W-:Y:S01]  /*7200*/  ISETP.NE.AND P0, PT, R104, RZ, PT ;  /* 0x000000ff6800720c */ /* 0x000fe20003f05270 */
[----:B------:R-:W-:Y:S01]  /*7210*/  IMAD.U32 R2, RZ, RZ, UR49 ;  /* 0x00000031ff027e24 */ /* 0x000fe2000f8e00ff */
[----:B------:R-:W-:Y:S01]  /*7220*/  UIADD3 UR49, UPT, UPT, UR49, 0x1, URZ ;  /* 0x0000000131317890 */ /* 0x000fe2000fffe0ff */
[----:B-1----:R-:W-:Y:S03]  /*7230*/  IMAD.U32 R0, RZ, RZ, UR37 ;  /* 0x00000025ff007e24 */ /* 0x002fe6000f8e00ff */
[----:B------:R-:W-:Y:S04]  /*7240*/  UISETP.NE.AND UP0, UPT, UR49, 0x3, UPT ;  /* 0x000000033100788c */ /* 0x000fe8000bf05270 */
[----:B------:R-:W-:Y:S03]  /*7250*/  USEL UR49, UR49, URZ, UP0 ;  /* 0x000000ff31317287 */ /* 0x000fe60008000000 */
[----:B------:R-:W-:Y:S05]  /*7260*/  @P0 LEA R2, R2, UR48, 0x3 ;  /* 0x0000003002020c11 */ /* 0x000fea000f8e18ff */
[----:B------:R-:W-:Y:S05]  /*7270*/  @P0 VIADD R2, R2, 0x68 ;  /* 0x0000006802020836 */ /* 0x000fea0000000000 */
[----:B------:R-:W-:Y:S04]  /*7280*/  @P0 PRMT R0, R0, 0x654, R2 ;  /* 0x0000065400000816 */ /* 0x000fe80000000002 */
[----:B------:R2:W-:Y:S03]  /*7290*/  @P0 SYNCS.ARRIVE.TRANS64.RED.A1T0 RZ, [R0+URZ], RZ ;  /* 0x000000ff00ff09a7 */ /* 0x0005e600081004ff */
.L_x_110:
[----:B------:R-:W-:Y:S01]  /*72a0*/  ISETP.NE.AND P2, PT, R101, RZ, PT ;  /* 0x000000ff6500720c */ /* 0x000fe20003f45270 */
[----:B------:R-:W-:Y:S01]  /*72b0*/  UIADD3 UR50, UPT, UPT, UR50, 0x2, URZ ;  /* 0x0000000232327890 */ /* 0x000fe2000fffe0ff */
[----:B------:R-:W-:Y:S01]  /*72c0*/  ISETP.NE.AND P0, PT, R103, 0x2, PT ;  /* 0x000000026700780c */ /* 0x000fe20003f05270 */
[----:B------:R-:W-:Y:S01]  /*72d0*/  IMAD.IADD R14, R43, 0x1, R86 ;  /* 0x000000012b0e7824 */ /* 0x000fe200078e0256 */
[----:B------:R-:W-:Y:S01]  /*72e0*/  ISETP.NE.AND P1, PT, R45, 0x4, PT ;  /* 0x000000042d00780c */ /* 0x000fe20003f25270 */
[----:B------:R-:W-:Y:S01]  /*72f0*/  IMAD.IADD R15, R44, 0x1, R87 ;  /* 0x000000012c0f7824 */ /* 0x000fe200078e0257 */
[----:B------:R-:W-:Y:S02]  /*7300*/  SEL R2, RZ, 0x1, P0 ;  /* 0x00000001ff027807 */ /* 0x000fe40000000000 */
[----:B-12---:R-:W-:Y:S02]  /*7310*/  SEL R0, RZ, 0x1, P1 ;  /* 0x00000001ff007807 */ /* 0x006fe40000800000 */
[----:B------:R-:W-:Y:S02]  /*7320*/  LOP3.LUT R96, R96, R2, RZ, 0x3c, !PT ;  /* 0x0000000260607212 */ /* 0x000fe400078e3cff */
[----:B------:R-:W-:Y:S02]  /*7330*/  LOP3.LUT R97, R97, R0, RZ, 0x3c, !PT ;  /* 0x0000000061617212 */ /* 0x000fe400078e3cff */
[----:B------:R-:W-:Y:S02]  /*7340*/  @P2 R2UR UR36, R95 ;  /* 0x000000005f2422ca */ /* 0x000fe400000e0000 */
[----:B------:R-:W-:Y:S02]  /*7350*/  SEL R103, R103, RZ, P0 ;  /* 0x000000ff67677207 */ /* 0x000fe40000000000 */
[----:B------:R-:W-:Y:S01]  /*7360*/  SEL R45, R45, RZ, P1 ;  /* 0x000000ff2d2d7207 */ /* 0x000fe20000800000 */
[----:B------:R-:W-:Y:S10]  /*7370*/  @P2 BRA `(.L_x_111) ;  /* 0xffffffd800042947 */ /* 0x000ff4000383ffff */
[----:B------:R-:W-:-:S09]  /*7380*/  UISETP.NE.AND UP0, UPT, UR53, URZ, UPT ;  /* 0x000000ff3500728c */ /* 0x000fd2000bf05270 */
[----:B------:R-:W-:Y:S05]  /*7390*/  BRA.U !UP0, `(.L_x_112) ;  /* 0x0000000108487547 */ /* 0x000fea000b800000 */
[----:B------:R-:W1:Y:S02]  /*73a0*/  LDCU.64 UR4, c[0x0][0x890] ;  /* 0x00011200ff0477ac */ /* 0x000e640008000a00 */
[----:B-1----:R-:W-:-:S04]  /*73b0*/  UISETP.NE.U32.AND UP0, UPT, UR4, URZ, UPT ;  /* 0x000000ff0400728c */ /* 0x002fc8000bf05070 */
[----:B------:R-:W-:-:S09]  /*73c0*/  UISETP.NE.AND.EX UP0, UPT, UR5, URZ, UPT, UP0 ;  /* 0x000000ff0500728c */ /* 0x000fd2000bf05300 */
[----:B------:R-:W-:Y:S05]  /*73d0*/  BRA.U UP0, `(.L_x_113) ;  /* 0x00000001000c7547 */ /* 0x000fea000b800000 */
[----:B------:R-:W-:-:S13]  /*73e0*/  FSETP.NEU.AND P0, PT, R49, RZ, PT ;  /* 0x000000ff3100720b */ /* 0x000fda0003f0d000 */
[----:B------:R-:W-:Y:S05]  /*73f0*/  @!P0 EXIT ;  /* 0x000000000000894d */ /* 0x000fea0003800000 */
[----:B------:R-:W-:Y:S05]  /*7400*/  BRA `(.L_x_112) ;  /* 0x00000000002c7947 */ /* 0x000fea0003800000 */
.L_x_113:
[----:B------:R-:W-:Y:S01]  /*7410*/  ISETP.NE.AND P0, PT, R102, RZ, PT ;  /* 0x000000ff6600720c */ /* 0x000fe20003f05270 */
[----:B------:R-:W-:-:S12]  /*7420*/  BSSY.RECONVERGENT B0, `(.L_x_112) ;  /* 0x0000009000007945 */ /* 0x000fd80003800200 */
[----:B------:R-:W-:Y:S05]  /*7430*/  @P0 BRA `(.L_x_114) ;  /* 0x0000000000140947 */ /* 0x000fea0003800000 */
[----:B------:R-:W1:Y:S02]  /*7440*/  LDCU.64 UR4, c[0x0][0x888] ;  /* 0x00011100ff0477ac */ /* 0x000e640008000a00 */
[----:B-1----:R-:W-:-:S04]  /*7450*/  ISETP.NE.U32.AND P0, PT, RZ, UR4, PT ;  /* 0x00000004ff007c0c */ /* 0x002fc8000bf05070 */
[----:B------:R-:W-:-:S13]  /*7460*/  ISETP.NE.AND.EX P0, PT, RZ, UR5, PT, P0 ;  /* 0x00000005ff007c0c */ /* 0x000fda000bf05300 */
[----:B------:R-:W-:Y:S05]  /*7470*/  @!P0 EXIT ;  /* 0x000000000000894d */ /* 0x000fea0003800000 */
[----:B------:R-:W-:Y:S05]  /*7480*/  BRA `(.L_x_115) ;  /* 0x0000000000087947 */ /* 0x000fea0003800000 */
.L_x_114:
[----:B------:R-:W-:-:S13]  /*7490*/  FSETP.NEU.AND P0, PT, R49, RZ, PT ;  /* 0x000000ff3100720b */ /* 0x000fda0003f0d000 */
[----:B------:R-:W-:Y:S05]  /*74a0*/  @!P0 EXIT ;  /* 0x000000000000894d */ /* 0x000fea0003800000 */
.L_x_115:
[----:B------:R-:W-:Y:S05]  /*74b0*/  BSYNC.RECONVERGENT B0 ;  /* 0x0000000000007941 */ /* 0x000fea0003800200 */
.L_x_112:
[----:B------:R-:W-:Y:S01]  /*74c0*/  ULEA UR4, UR49, UR48, 0x3 ;  /* 0x0000003031047291 */ /* 0x000fe2000f8e18ff */
[----:B------:R-:W-:-:S04]  /*74d0*/  DEPBAR.LE SB0, 0x0 ;  /* 0x000080000000791a */ /* 0x000fc80000000000 */
[----:B------:R-:W-:-:S04]  /*74e0*/  UIADD3 UR4, UPT, UPT, UR4, 0x68, URZ ;  /* 0x0000006804047890 */ /* 0x000fc8000fffe0ff */
[----:B------:R-:W-:-:S09]  /*74f0*/  UPRMT UR4, UR37, 0x654, UR4 ;  /* 0x0000065425047896 */ /* 0x000fd20008000004 */
[----:B------:R-:W-:Y:S01]  /*7500*/  SYNCS.ARRIVE.TRANS64.RED.A1T0 RZ, [UR4], RZ ;  /* 0x000000ffffff79a7 */ /* 0x000fe20008100404 */
[----:B------:R-:W-:Y:S05]  /*7510*/  EXIT ;  /* 0x000000000000794d */ /* 0x000fea0003800000 */
.L_x_19:
[----:B--2---:R2:W1:Y:S02]  /*7520*/  SYNCS.PHASECHK.TRANS64.TRYWAIT P0, [R2+URZ+0x100], R3 ;  /* 0x00010003020075a7 */ /* 0x00446400080011ff */
[----:B-1----:R-:W-:Y:S05]  /*7530*/  @!P0 NANOSLEEP.SYNCS 0x989680 ;  /* 0x009896800000895d */ /* 0x002fea0003900000 */
[----:B------:R-:W1:Y:S02]  /*7540*/  @!P0 SYNCS.PHASECHK.TRANS64 P0, [R2+URZ+0x100], R3 ;  /* 0x00010003020085a7 */ /* 0x000e6400080010ff */
[----:B-1----:R-:W-:Y:S05]  /*7550*/  @!P0 BRA `(.L_x_19) ;  /* 0xfffffffc00f08947 */ /* 0x002fea000383ffff */
[----:B------:R-:W-:Y:S05]  /*7560*/  BRA `(.L_x_116) ;  /* 0xffffffa0001c7947 */ /* 0x000fea000383ffff */
.L_x_22:
[----:B-1----:R-:W-:-:S07]  /*7570*/  MOV R2, UR33 ;  /* 0x0000002100027c02 */ /* 0x002fce0008000f00 */
.L_x_117:
[----:B-1----:R1:W2:Y:S02]  /*7580*/  SYNCS.PHASECHK.TRANS64.TRYWAIT P0, [R2+URZ+0x28], R4 ;  /* 0x00002804020075a7 */ /* 0x0022a400080011ff */
[----:B--2---:R-:W-:Y:S05]  /*7590*/  @!P0 NANOSLEEP.SYNCS 0x989680 ;  /* 0x009896800000895d */ /* 0x004fea0003900000 */
[----:B------:R-:W2:Y:S02]  /*75a0*/  @!P0 SYNCS.PHASECHK.TRANS64 P0, [R2+URZ+0x28], R4 ;  /* 0x00002804020085a7 */ /* 0x000ea400080010ff */
[----:B--2---:R-:W-:Y:S05]  /*75b0*/  @!P0 BRA `(.L_x_117) ;  /* 0xfffffffc00f08947 */ /* 0x004fea000383ffff */
[----:B------:R-:W-:Y:S05]  /*75c0*/  BRA `(.L_x_21) ;  /* 0xffffffa0006c7947 */ /* 0x000fea000383ffff */
.L_x_28:
[----:B-1----:R-:W-:-:S07]  /*75d0*/  MOV R2, UR17 ;  /* 0x0000001100027c02 */ /* 0x002fce0008000f00 */
.L_x_118:
[----:B-1----:R1:W2:Y:S02]  /*75e0*/  SYNCS.PHASECHK.TRANS64.TRYWAIT P0, [R2+URZ+0x28], R4 ;  /* 0x00002804020075a7 */ /* 0x0022a400080011ff */
[----:B--2---:R-:W-:Y:S05]  /*75f0*/  @!P0 NANOSLEEP.SYNCS 0x989680 ;  /* 0x009896800000895d */ /* 0x004fea0003900000 */
[----:B------:R-:W2:Y:S02]  /*7600*/  @!P0 SYNCS.PHASECHK.TRANS64 P0, [R2+URZ+0x28], R4 ;  /* 0x00002804020085a7 */ /* 0x000ea400080010ff */
[----:B--2---:R-:W-:Y:S05]  /*7610*/  @!P0 BRA `(.L_x_118) ;  /* 0xfffffffc00f08947 */ /* 0x004fea000383ffff */
[----:B------:R-:W-:Y:S05]  /*7620*/  BRA `(.L_x_27) ;  /* 0xffffffa400147947 */ /* 0x000fea000383ffff */
.L_x_32:
[----:B-1----:R1:W2:Y:S02]  /*7630*/  SYNCS.PHASECHK.TRANS64.TRYWAIT P0, [R2+URZ+0x90], R3 ;  /* 0x00009003020075a7 */ /* 0x0022a400080011ff */
[----:B--2---:R-:W-:Y:S05]  /*7640*/  @!P0 NANOSLEEP.SYNCS 0x989680 ;  /* 0x009896800000895d */ /* 0x004fea0003900000 */
[----:B------:R-:W2:Y:S02]  /*7650*/  @!P0 SYNCS.PHASECHK.TRANS64 P0, [R2+URZ+0x90], R3 ;  /* 0x00009003020085a7 */ /* 0x000ea400080010ff */
[----:B--2---:R-:W-:Y:S05]  /*7660*/  @!P0 BRA `(.L_x_32) ;  /* 0xfffffffc00f08947 */ /* 0x004fea000383ffff */
[----:B------:R-:W-:Y:S05]  /*7670*/  BRA `(.L_x_119) ;  /* 0xffffffa400a47947 */ /* 0x000fea000383ffff */
.L_x_36:
[----:B----4-:R-:W-:-:S07]  /*7680*/  MOV R0, UR5 ;  /* 0x0000000500007c02 */ /* 0x010fce0008000f00 */
.L_x_120:
[----:B-1----:R1:W2:Y:S02]  /*7690*/  SYNCS.PHASECHK.TRANS64.TRYWAIT P0, [R0+URZ], R2 ;  /* 0x00000002000075a7 */ /* 0x0022a400080011ff */
[----:B--2---:R-:W-:Y:S05]  /*76a0*/  @!P0 NANOSLEEP.SYNCS 0x989680 ;  /* 0x009896800000895d */ /* 0x004fea0003900000 */
[----:B------:R-:W2:Y:S02]  /*76b0*/  @!P0 SYNCS.PHASECHK.TRANS64 P0, [R0+URZ], R2 ;  /* 0x00000002000085a7 */ /* 0x000ea400080010ff */
[----:B--2---:R-:W-:Y:S05]  /*76c0*/  @!P0 BRA `(.L_x_120) ;  /* 0xfffffffc00f08947 */ /* 0x004fea000383ffff */
[----:B------:R-:W-:Y:S05]  /*76d0*/  BRA `(.L_x_121) ;  /* 0xffffffac00147947 */ /* 0x000fea000383ffff */
.L_x_37:
[----:B----4-:R-:W-:-:S07]  /*76e0*/  MOV R0, UR5 ;  /* 0x0000000500007c02 */ /* 0x010fce0008000f00 */
.L_x_122:
[----:B-1----:R1:W2:Y:S02]  /*76f0*/  SYNCS.PHASECHK.TRANS64.TRYWAIT P0, [R0+URZ], R3 ;  /* 0x00000003000075a7 */ /* 0x0022a400080011ff */
[----:B--2---:R-:W-:Y:S05]  /*7700*/  @!P0 NANOSLEEP.SYNCS 0x989680 ;  /* 0x009896800000895d */ /* 0x004fea0003900000 */
[----:B------:R-:W2:Y:S02]  /*7710*/  @!P0 SYNCS.PHASECHK.TRANS64 P0, [R0+URZ], R3 ;  /* 0x00000003000085a7 */ /* 0x000ea400080010ff */
[----:B--2---:R-:W-:Y:S05]  /*7720*/  @!P0 BRA `(.L_x_122) ;  /* 0xfffffffc00f08947 */ /* 0x004fea000383ffff */
[----:B------:R-:W-:Y:S05]  /*7730*/  BRA `(.L_x_123) ;  /* 0xffffffac00207947 */ /* 0x000fea000383ffff */
.L_x_38:
[----:B----4-:R-:W-:-:S07]  /*7740*/  MOV R0, UR5 ;  /* 0x0000000500007c02 */ /* 0x010fce0008000f00 */
.L_x_124:
[----:B-1----:R1:W2:Y:S02]  /*7750*/  SYNCS.PHASECHK.TRANS64.TRYWAIT P0, [R0+URZ], R3 ;  /* 0x00000003000075a7 */ /* 0x0022a400080011ff */
[----:B--2---:R-:W-:Y:S05]  /*7760*/  @!P0 NANOSLEEP.SYNCS 0x989680 ;  /* 0x009896800000895d */ /* 0x004fea0003900000 */
[----:B------:R-:W2:Y:S02]  /*7770*/  @!P0 SYNCS.PHASECHK.TRANS64 P0, [R0+URZ], R3 ;  /* 0x00000003000085a7 */ /* 0x000ea400080010ff */
[----:B--2---:R-:W-:Y:S05]  /*7780*/  @!P0 BRA `(.L_x_124) ;  /* 0xfffffffc00f08947 */ /* 0x004fea000383ffff */
[----:B------:R-:W-:Y:S05]  /*7790*/  BRA `(.L_x_125) ;  /* 0xffffffac002c7947 */ /* 0x000fea000383ffff */
.L_x_39:
[----:B----4-:R-:W-:-:S07]  /*77a0*/  MOV R0, UR5 ;  /* 0x0000000500007c02 */ /* 0x010fce0008000f00 */
.L_x_126:
[----:B-1----:R1:W2:Y:S02]  /*77b0*/  SYNCS.PHASECHK.TRANS64.TRYWAIT P0, [R0+URZ], R3 ;  /* 0x00000003000075a7 */ /* 0x0022a400080011ff */
[----:B--2---:R-:W-:Y:S05]  /*77c0*/  @!P0 NANOSLEEP.SYNCS 0x989680 ;  /* 0x009896800000895d */ /* 0x004fea0003900000 */
[----:B------:R-:W2:Y:S02]  /*77d0*/  @!P0 SYNCS.PHASECHK.TRANS64 P0, [R0+URZ], R3 ;  /* 0x00000003000085a7 */ /* 0x000ea400080010ff */
[----:B--2---:R-:W-:Y:S05]  /*77e0*/  @!P0 BRA `(.L_x_126) ;  /* 0xfffffffc00f08947 */ /* 0x004fea000383ffff */
[----:B------:R-:W-:Y:S05]  /*77f0*/  BRA `(.L_x_127) ;  /* 0xffffffac00387947 */ /* 0x000fea000383ffff */
.L_x_42:
[----:B-1----:R1:W2:Y:S02]  /*7800*/  SYNCS.PHASECHK.TRANS64.TRYWAIT P0, [R0+URZ+0xf0], R4 ;  /* 0x0000f004000075a7 */ /* 0x0022a400080011ff */
[----:B--2---:R-:W-:Y:S05]  /*7810*/  @!P0 NANOSLEEP.SYNCS 0x989680 ;  /* 0x009896800000895d */ /* 0x004fea0003900000 */
[----:B------:R-:W2:Y:S02]  /*7820*/  @!P0 SYNCS.PHASECHK.TRANS64 P0, [R0+URZ+0xf0], R4 ;  /* 0x0000f004000085a7 */ /* 0x000ea400080010ff */
[----:B--2---:R-:W-:Y:S05]  /*7830*/  @!P0 BRA `(.L_x_42) ;  /* 0xfffffffc00f08947 */ /* 0x004fea000383ffff */
[----:B------:R-:W-:Y:S05]  /*7840*/  BRA `(.L_x_128) ;  /* 0xffffffac00947947 */ /* 0x000fea000383ffff */
.L_x_43:
[----:B------:R-:W-:-:S07]  /*7850*/  MOV R0, UR5 ;  /* 0x0000000500007c02 */ /* 0x000fce0008000f00 */
.L_x_129:
[----:B-1----:R1:W2:Y:S02]  /*7860*/  SYNCS.PHASECHK.TRANS64.TRYWAIT P0, [R0+URZ+0xa0], R5 ;  /* 0x0000a005000075a7 */ /* 0x0022a400080011ff */
[----:B--2---:R-:W-:Y:S05]  /*7870*/  @!P0 NANOSLEEP.SYNCS 0x989680 ;  /* 0x009896800000895d */ /* 0x004fea0003900000 */
[----:B------:R-:W2:Y:S02]  /*7880*/  @!P0 SYNCS.PHASECHK.TRANS64 P0, [R0+URZ+0xa0], R5 ;  /* 0x0000a005000085a7 */ /* 0x000ea400080010ff */
[----:B--2---:R-:W-:Y:S05]  /*7890*/  @!P0 BRA `(.L_x_129) ;  /* 0xfffffffc00f08947 */ /* 0x004fea000383ffff */
[----:B------:R-:W-:Y:S05]  /*78a0*/  BRA `(.L_x_130) ;  /* 0xffffffac00a47947 */ /* 0x000fea000383ffff */
.L_x_44:
[----:B-1----:R1:W2:Y:S02]  /*78b0*/  SYNCS.PHASECHK.TRANS64.TRYWAIT P1, [R0+URZ+0x90], R4 ;  /* 0x00009004000075a7 */ /* 0x0022a400080211ff */
[----:B--2---:R-:W-:Y:S05]  /*78c0*/  @!P1 NANOSLEEP.SYNCS 0x989680 ;  /* 0x009896800000995d */ /* 0x004fea0003900000 */
[----:B------:R-:W2:Y:S02]  /*78d0*/  @!P1 SYNCS.PHASECHK.TRANS64 P1, [R0+URZ+0x90], R4 ;  /* 0x00009004000095a7 */ /* 0x000ea400080210ff */
[----:B--2---:R-:W-:Y:S05]  /*78e0*/  @!P1 BRA `(.L_x_44) ;  /* 0xfffffffc00f09947 */ /* 0x004fea000383ffff */
[----:B------:R-:W-:Y:S05]  /*78f0*/  BRA `(.L_x_131) ;  /* 0xffffffac00d47947 */ /* 0x000fea000383ffff */
.L_x_47:
[----:B------:R-:W-:-:S07]  /*7900*/  MOV R0, UR5 ;  /* 0x0000000500007c02 */ /* 0x000fce0008000f00 */
.L_x_132:
[----:B-1----:R1:W2:Y:S02]  /*7910*/  SYNCS.PHASECHK.TRANS64.TRYWAIT P0, [R0+URZ+0xa0], R2 ;  /* 0x0000a002000075a7 */ /* 0x0022a400080011ff */
[----:B--2---:R-:W-:Y:S05]  /*7920*/  @!P0 NANOSLEEP.SYNCS 0x989680 ;  /* 0x009896800000895d */ /* 0x004fea0003900000 */
[----:B------:R-:W2:Y:S02]  /*7930*/  @!P0 SYNCS.PHASECHK.TRANS64 P0, [R0+URZ+0xa0], R2 ;  /* 0x0000a002000085a7 */ /* 0x000ea400080010ff */
[----:B--2---:R-:W-:Y:S05]  /*7940*/  @!P0 BRA `(.L_x_132) ;  /* 0xfffffffc00f08947 */ /* 0x004fea000383ffff */
[----:B------:R-:W-:Y:S05]  /*7950*/  BRA `(.L_x_46) ;  /* 0xffffffb000287947 */ /* 0x000fea000383ffff */
.L_x_54:
[----:B-1----:R1:W2:Y:S02]  /*7960*/  SYNCS.PHASECHK.TRANS64.TRYWAIT P1, [R0+URZ+0x90], R2 ;  /* 0x00009002000075a7 */ /* 0x0022a400080211ff */
[----:B--2---:R-:W-:Y:S05]  /*7970*/  @!P1 NANOSLEEP.SYNCS 0x989680 ;  /* 0x009896800000995d */ /* 0x004fea0003900000 */
[----:B------:R-:W2:Y:S02]  /*7980*/  @!P1 SYNCS.PHASECHK.TRANS64 P1, [R0+URZ+0x90], R2 ;  /* 0x00009002000095a7 */ /* 0x000ea400080210ff */
[----:B--2---:R-:W-:Y:S05]  /*7990*/  @!P1 BRA `(.L_x_54) ;  /* 0xfffffffc00f09947 */ /* 0x004fea000383ffff */
[----:B------:R-:W-:Y:S05]  /*79a0*/  BRA `(.L_x_133) ;  /* 0xffffffb400987947 */ /* 0x000fea000383ffff */
.L_x_55:
[----:B------:R-:W-:-:S07]  /*79b0*/  MOV R2, UR7 ;  /* 0x0000000700027c02 */ /* 0x000fce0008000f00 */
.L_x_134:
[----:B-1----:R1:W2:Y:S02]  /*79c0*/  SYNCS.PHASECHK.TRANS64.TRYWAIT P0, [R2+URZ+0xd0], R0 ;  /* 0x0000d000020075a7 */ /* 0x0022a400080011ff */
[----:B--2---:R-:W-:Y:S05]  /*79d0*/  @!P0 NANOSLEEP.SYNCS 0x989680 ;  /* 0x009896800000895d */ /* 0x004fea0003900000 */
[----:B------:R-:W2:Y:S02]  /*79e0*/  @!P0 SYNCS.PHASECHK.TRANS64 P0, [R2+URZ+0xd0], R0 ;  /* 0x0000d000020085a7 */ /* 0x000ea400080010ff */
[----:B--2---:R-:W-:Y:S05]  /*79f0*/  @!P0 BRA `(.L_x_134) ;  /* 0xfffffffc00f08947 */ /* 0x004fea000383ffff */
[----:B------:R-:W-:Y:S05]  /*7a00*/  BRA `(.L_x_135) ;  /* 0xffffffb400d07947 */ /* 0x000fea000383ffff */
.L_x_58:
[----:B------:R-:W-:Y:S07]  /*7a10*/  MOV R0, UR6 ;  /* 0x0000000600007c02 */ /* 0x000fee0008000f00 */
.L_x_136:
[----:B-1----:R1:W2:Y:S02]  /*7a20*/  SYNCS.PHASECHK.TRANS64.TRYWAIT P0, [R0+URZ], R2 ;  /* 0x00000002000075a7 */ /* 0x0022a400080011ff */
[----:B--2---:R-:W-:Y:S05]  /*7a30*/  @!P0 NANOSLEEP.SYNCS 0x989680 ;  /* 0x009896800000895d */ /* 0x004fea0003900000 */
[----:B------:R-:W2:Y:S02]  /*7a40*/  @!P0 SYNCS.PHASECHK.TRANS64 P0, [R0+URZ], R2 ;  /* 0x00000002000085a7 */ /* 0x000ea400080010ff */
[----:B--2---:R-:W-:Y:S05]  /*7a50*/  @!P0 BRA `(.L_x_136) ;  /* 0xfffffffc00f08947 */ /* 0x004fea000383ffff */
[----:B------:R-:W-:Y:S05]  /*7a60*/  BRA `(.L_x_57) ;  /* 0xffffffb400ec7947 */ /* 0x000fea000383ffff */
.L_x_61:
[----:B------:R-:W-:-:S07]  /*7a70*/  MOV R0, UR6 ;  /* 0x0000000600007c02 */ /* 0x000fce0008000f00 */
.L_x_137:
[----:B--2---:R2:W4:Y:S02]  /*7a80*/  SYNCS.PHASECHK.TRANS64.TRYWAIT P0, [R0+URZ], R2 ;  /* 0x00000002000075a7 */ /* 0x00452400080011ff */
[----:B----4-:R-:W-:Y:S05]  /*7a90*/  @!P0 NANOSLEEP.SYNCS 0x989680 ;  /* 0x009896800000895d */ /* 0x010fea0003900000 */
[----:B------:R-:W4:Y:S02]  /*7aa0*/  @!P0 SYNCS.PHASECHK.TRANS64 P0, [R0+URZ], R2 ;  /* 0x00000002000085a7 */ /* 0x000f2400080010ff */
[----:B----4-:R-:W-:Y:S05]  /*7ab0*/  @!P0 BRA `(.L_x_137) ;  /* 0xfffffffc00f08947 */ /* 0x010fea000383ffff */
[----:B------:R-:W-:Y:S05]  /*7ac0*/  BRA `(.L_x_138) ;  /* 0xffffffb800c87947 */ /* 0x000fea000383ffff */
.L_x_62:
[----:B------:R-:W-:-:S07]  /*7ad0*/  MOV R0, UR6 ;  /* 0x0000000600007c02 */ /* 0x000fce0008000f00 */
.L_x_139:
[----:B-1----:R1:W2:Y:S02]  /*7ae0*/  SYNCS.PHASECHK.TRANS64.TRYWAIT P0, [R0+URZ], R3 ;  /* 0x00000003000075a7 */ /* 0x0022a400080011ff */
[----:B--2---:R-:W-:Y:S05]  /*7af0*/  @!P0 NANOSLEEP.SYNCS 0x989680 ;  /* 0x009896800000895d */ /* 0x004fea0003900000 */
[----:B------:R-:W2:Y:S02]  /*7b00*/  @!P0 SYNCS.PHASECHK.TRANS64 P0, [R0+URZ], R3 ;  /* 0x00000003000085a7 */ /* 0x000ea400080010ff */
[----:B--2---:R-:W-:Y:S05]  /*7b10*/  @!P0 BRA `(.L_x_139) ;  /* 0xfffffffc00f08947 */ /* 0x004fea000383ffff */
[----:B------:R-:W-:Y:S05]  /*7b20*/  BRA `(.L_x_140) ;  /* 0xffffffb800d47947 */ /* 0x000fea000383ffff */
.L_x_63:
[----:B------:R-:W-:-:S07]  /*7b30*/  MOV R0, UR6 ;  /* 0x0000000600007c02 */ /* 0x000fce0008000f00 */
.L_x_141:
[----:B-1----:R1:W2:Y:S02]  /*7b40*/  SYNCS.PHASECHK.TRANS64.TRYWAIT P0, [R0+URZ], R3 ;  /* 0x00000003000075a7 */ /* 0x0022a400080011ff */
[----:B--2---:R-:W-:Y:S05]  /*7b50*/  @!P0 NANOSLEEP.SYNCS 0x989680 ;  /* 0x009896800000895d */ /* 0x004fea0003900000 */
[----:B------:R-:W2:Y:S02]  /*7b60*/  @!P0 SYNCS.PHASECHK.TRANS64 P0, [R0+URZ], R3 ;  /* 0x00000003000085a7 */ /* 0x000ea400080010ff */
[----:B--2---:R-:W-:Y:S05]  /*7b70*/  @!P0 BRA `(.L_x_141) ;  /* 0xfffffffc00f08947 */ /* 0x004fea000383ffff */
[----:B------:R-:W-:Y:S05]  /*7b80*/  BRA `(.L_x_142) ;  /* 0xffffffb800e07947 */ /* 0x000fea000383ffff */
.L_x_64:
[----:B-1----:R-:W-:-:S07]  /*7b90*/  MOV R0, UR7 ;  /* 0x0000000700007c02 */ /* 0x002fce0008000f00 */
.L_x_143:
[----:B-1----:R1:W2:Y:S02]  /*7ba0*/  SYNCS.PHASECHK.TRANS64.TRYWAIT P0, [R0+URZ], R2 ;  /* 0x00000002000075a7 */ /* 0x0022a400080011ff */
[----:B--2---:R-:W-:Y:S05]  /*7bb0*/  @!P0 NANOSLEEP.SYNCS 0x989680 ;  /* 0x009896800000895d */ /* 0x004fea0003900000 */
[----:B------:R-:W2:Y:S02]  /*7bc0*/  @!P0 SYNCS.PHASECHK.TRANS64 P0, [R0+URZ], R2 ;  /* 0x00000002000085a7 */ /* 0x000ea400080010ff */
[----:B--2---:R-:W-:Y:S05]  /*7bd0*/  @!P0 BRA `(.L_x_143) ;  /* 0xfffffffc00f08947 */ /* 0x004fea000383ffff */
[----:B------:R-:W-:Y:S05]  /*7be0*/  BRA `(.L_x_144) ;  /* 0xffffffb800ec7947 */ /* 0x000fea000383ffff */
.L_x_69:
[----:B--2---:R2:W3:Y:S02]  /*7bf0*/  SYNCS.PHASECHK.TRANS64.TRYWAIT P0, [R0+URZ+0x90], R2 ;  /* 0x00009002000075a7 */ /* 0x0044e400080011ff */
[----:B---3--:R-:W-:Y:S05]  /*7c00*/  @!P0 NANOSLEEP.SYNCS 0x989680 ;  /* 0x009896800000895d */ /* 0x008fea0003900000 */
[----:B------:R-:W3:Y:S02]  /*7c10*/  @!P0 SYNCS.PHASECHK.TRANS64 P0, [R0+URZ+0x90], R2 ;  /* 0x00009002000085a7 */ /* 0x000ee400080010ff */
[----:B---3--:R-:W-:Y:S05]  /*7c20*/  @!P0 BRA `(.L_x_69) ;  /* 0xfffffffc00f08947 */ /* 0x008fea000383ffff */
[----:B------:R-:W-:Y:S05]  /*7c30*/  BRA `(.L_x_145) ;  /* 0xffffffbc00e87947 */ /* 0x000fea000383ffff */
.L_x_72:
[----:B------:R-:W-:Y:S07]  /*7c40*/  MOV R0, UR7 ;  /* 0x0000000700007c02 */ /* 0x000fee0008000f00 */
.L_x_146:
[----:B--2---:R2:W3:Y:S02]  /*7c50*/  SYNCS.PHASECHK.TRANS64.TRYWAIT P0, [R0+URZ+0x88], R2 ;  /* 0x00008802000075a7 */ /* 0x0044e400080011ff */
[----:B---3--:R-:W-:Y:S05]  /*7c60*/  @!P0 NANOSLEEP.SYNCS 0x989680 ;  /* 0x009896800000895d */ /* 0x008fea0003900000 */
[----:B------:R-:W3:Y:S02]  /*7c70*/  @!P0 SYNCS.PHASECHK.TRANS64 P0, [R0+URZ+0x88], R2 ;  /* 0x00008802000085a7 */ /* 0x000ee400080010ff */
[----:B---3--:R-:W-:Y:S05]  /*7c80*/  @!P0 BRA `(.L_x_146) ;  /* 0xfffffffc00f08947 */ /* 0x008fea000383ffff */
[----:B------:R-:W-:Y:S05]  /*7c90*/  BRA `(.L_x_71) ;  /* 0xffffffc000c87947 */ /* 0x000fea000383ffff */
.L_x_75:
[----:B------:R-:W-:Y:S07]  /*7ca0*/  MOV R0, UR15 ;  /* 0x0000000f00007c02 */ /* 0x000fee0008000f00 */
.L_x_147:
[----:B-1----:R1:W2:Y:S02]  /*7cb0*/  SYNCS.PHASECHK.TRANS64.TRYWAIT P0, [R0+URZ+0x68], R9 ;  /* 0x00006809000075a7 */ /* 0x0022a400080011ff */
[----:B--2---:R-:W-:Y:S05]  /*7cc0*/  @!P0 NANOSLEEP.SYNCS 0x989680 ;  /* 0x009896800000895d */ /* 0x004fea0003900000 */
[----:B------:R-:W2:Y:S02]  /*7cd0*/  @!P0 SYNCS.PHASECHK.TRANS64 P0, [R0+URZ+0x68], R9 ;  /* 0x00006809000085a7 */ /* 0x000ea400080010ff */
[----:B--2---:R-:W-:Y:S05]  /*7ce0*/  @!P0 BRA `(.L_x_147) ;  /* 0xfffffffc00f08947 */ /* 0x004fea000383ffff */
[----:B------:R-:W-:Y:S05]  /*7cf0*/  BRA `(.L_x_148) ;  /* 0xffffffc400407947 */ /* 0x000fea000383ffff */
.L_x_76:
[----:B------:R-:W-:Y:S07]  /*7d00*/  MOV R0, UR13 ;  /* 0x0000000d00007c02 */ /* 0x000fee0008000f00 */
.L_x_149:
[----:B-1----:R1:W2:Y:S02]  /*7d10*/  SYNCS.PHASECHK.TRANS64.TRYWAIT P0, [R0+URZ+0x68], R14 ;  /* 0x0000680e000075a7 */ /* 0x0022a400080011ff */
[----:B--2---:R-:W-:Y:S05]  /*7d20*/  @!P0 NANOSLEEP.SYNCS 0x989680 ;  /* 0x009896800000895d */ /* 0x004fea0003900000 */
[----:B------:R-:W2:Y:S02]  /*7d30*/  @!P0 SYNCS.PHASECHK.TRANS64 P0, [R0+URZ+0x68], R14 ;  /* 0x0000680e000085a7 */ /* 0x000ea400080010ff */
[----:B--2---:R-:W-:Y:S05]  /*7d40*/  @!P0 BRA `(.L_x_149) ;  /* 0xfffffffc00f08947 */ /* 0x004fea000383ffff */
[----:B------:R-:W-:Y:S05]  /*7d50*/  BRA `(.L_x_150) ;  /* 0xffffffc400e07947 */ /* 0x000fea000383ffff */
.L_x_78:
[----:B------:R-:W-:-:S07]  /*7d60*/  MOV R0, UR4 ;  /* 0x0000000400007c02 */ /* 0x000fce0008000f00 */
.L_x_151:
[----:B-1----:R1:W3:Y:S02]  /*7d70*/  SYNCS.PHASECHK.TRANS64.TRYWAIT P0, [R0+URZ], R2 ;  /* 0x00000002000075a7 */ /* 0x0022e400080011ff */
[----:B---3--:R-:W-:Y:S05]  /*7d80*/  @!P0 NANOSLEEP.SYNCS 0x989680 ;  /* 0x009896800000895d */ /* 0x008fea0003900000 */
[----:B------:R-:W3:Y:S02]  /*7d90*/  @!P0 SYNCS.PHASECHK.TRANS64 P0, [R0+URZ], R2 ;  /* 0x00000002000085a7 */ /* 0x000ee400080010ff */
[----:B---3--:R-:W-:Y:S05]  /*7da0*/  @!P0 BRA `(.L_x_151) ;  /* 0xfffffffc00f08947 */ /* 0x008fea000383ffff */
[----:B------:R-:W-:Y:S05]  /*7db0*/  BRA `(.L_x_152) ;  /* 0xffffffc8006c7947 */ /* 0x000fea000383ffff */
.L_x_79:
[----:B------:R-:W-:-:S07]  /*7dc0*/  MOV R0, UR4 ;  /* 0x0000000400007c02 */ /* 0x000fce0008000f00 */
.L_x_153:
[----:B-1----:R1:W3:Y:S02]  /*7dd0*/  SYNCS.PHASECHK.TRANS64.TRYWAIT P0, [R0+URZ], R2 ;  /* 0x00000002000075a7 */ /* 0x0022e400080011ff */
[----:B---3--:R-:W-:Y:S05]  /*7de0*/  @!P0 NANOSLEEP.SYNCS 0x989680 ;  /* 0x009896800000895d */ /* 0x008fea0003900000 */
[----:B------:R-:W3:Y:S02]  /*7df0*/  @!P0 SYNCS.PHASECHK.TRANS64 P0, [R0+URZ], R2 ;  /* 0x00000002000085a7 */ /* 0x000ee400080010ff */
[----:B---3--:R-:W-:Y:S05]  /*7e00*/  @!P0 BRA `(.L_x_153) ;  /* 0xfffffffc00f08947 */ /* 0x008fea000383ffff */
[----:B------:R-:W-:Y:S05]  /*7e10*/  BRA `(.L_x_154) ;  /* 0xffffffc800787947 */ /* 0x000fea000383ffff */
.L_x_81:
[----:B--2---:R2:W4:Y:S02]  /*7e20*/  SYNCS.PHASECHK.TRANS64.TRYWAIT P0, [R0+URZ+0x90], R2 ;  /* 0x00009002000075a7 */ /* 0x00452400080011ff */
[----:B----4-:R-:W-:Y:S05]  /*7e30*/  @!P0 NANOSLEEP.SYNCS 0x989680 ;  /* 0x009896800000895d */ /* 0x010fea0003900000 */
[----:B------:R-:W4:Y:S02]  /*7e40*/  @!P0 SYNCS.PHASECHK.TRANS64 P0, [R0+URZ+0x90], R2 ;  /* 0x00009002000085a7 */ /* 0x000f2400080010ff */
[----:B----4-:R-:W-:Y:S05]  /*7e50*/  @!P0 BRA `(.L_x_81) ;  /* 0xfffffffc00f08947 */ /* 0x010fea000383ffff */
[----:B------:R-:W-:Y:S05]  /*7e60*/  BRA `(.L_x_155) ;  /* 0xffffffcc005c7947 */ /* 0x000fea000383ffff */
.L_x_91:
[----:B-1----:R1:W3:Y:S02]  /*7e70*/  SYNCS.PHASECHK.TRANS64.TRYWAIT P1, [R0+URZ+0x50], R3 ;  /* 0x00005003000075a7 */ /* 0x0022e400080211ff */
[----:B---3--:R-:W-:Y:S05]  /*7e80*/  @!P1 NANOSLEEP.SYNCS 0x989680 ;  /* 0x009896800000995d */ /* 0x008fea0003900000 */
[----:B------:R-:W3:Y:S02]  /*7e90*/  @!P1 SYNCS.PHASECHK.TRANS64 P1, [R0+URZ+0x50], R3 ;  /* 0x00005003000095a7 */ /* 0x000ee400080210ff */
[----:B---3--:R-:W-:Y:S05]  /*7ea0*/  @!P1 BRA `(.L_x_91) ;  /* 0xfffffffc00f09947 */ /* 0x008fea000383ffff */
[----:B------:R-:W-:Y:S05]  /*7eb0*/  BRA `(.L_x_90) ;  /* 0xffffffd8008c7947 */ /* 0x000fea000383ffff */
.L_x_93:
[----:B-1----:R1:W4:Y:S02]  /*7ec0*/  SYNCS.PHASECHK.TRANS64.TRYWAIT P0, [R73+URZ+0xb0], R2 ;  /* 0x0000b002490075a7 */ /* 0x00232400080011ff */
[----:B----4-:R-:W-:Y:S05]  /*7ed0*/  @!P0 NANOSLEEP.SYNCS 0x989680 ;  /* 0x009896800000895d */ /* 0x010fea0003900000 */
[----:B------:R-:W4:Y:S02]  /*7ee0*/  @!P0 SYNCS.PHASECHK.TRANS64 P0, [R73+URZ+0xb0], R2 ;  /* 0x0000b002490085a7 */ /* 0x000f2400080010ff */
[----:B----4-:R-:W-:Y:S05]  /*7ef0*/  @!P0 BRA `(.L_x_93) ;  /* 0xfffffffc00f08947 */ /* 0x010fea000383ffff */
[----:B------:R-:W-:Y:S05]  /*7f00*/  BRA `(.L_x_92) ;  /* 0xffffffd800c47947 */ /* 0x000fea000383ffff */
.L_x_104:
[----:B--2---:R2:W4:Y:S02]  /*7f10*/  SYNCS.PHASECHK.TRANS64.TRYWAIT P0, [R2+URZ+0x50], R107 ;  /* 0x0000506b020075a7 */ /* 0x00452400080011ff */
[----:B----4-:R-:W-:Y:S05]  /*7f20*/  @!P0 NANOSLEEP.SYNCS 0x989680 ;  /* 0x009896800000895d */ /* 0x010fea0003900000 */
[----:B------:R-:W4:Y:S02]  /*7f30*/  @!P0 SYNCS.PHASECHK.TRANS64 P0, [R2+URZ+0x50], R107 ;  /* 0x0000506b020085a7 */ /* 0x000f2400080010ff */
[----:B----4-:R-:W-:Y:S05]  /*7f40*/  @!P0 BRA `(.L_x_104) ;  /* 0xfffffffc00f08947 */ /* 0x010fea000383ffff */
[----:B------:R-:W-:Y:S05]  /*7f50*/  BRA `(.L_x_103) ;  /* 0xffffffe400ac7947 */ /* 0x000fea000383ffff */
        .weak           $__internal_0_$__cuda_sm10x_tcgen05_guardrail_trap_col_being_dealloced_not_returned_by_alloc
        .type           $__internal_0_$__cuda_sm10x_tcgen05_guardrail_trap_col_being_dealloced_not_returned_by_alloc,@function
        .size           $__internal_0_$__cuda_sm10x_tcgen05_guardrail_trap_col_being_dealloced_not_returned_by_alloc,($__internal_1_$__cuda_sm10x_tcgen05_guardrail_trap_phase_invalid_during_alloc - $__internal_0_$__cuda_sm10x_tcgen05_guardrail_trap_col_being_dealloced_not_returned_by_alloc)
$__internal_0_$__cuda_sm10x_tcgen05_guardrail_trap_col_being_dealloced_not_returned_by_alloc:
[----:B------:R-:W-:Y:S05]  /*7f60*/  BPT.TRAP 0x1 ;  /* 0x000000040000795c */ /* 0x000fea0000300000 */
[----:B------:R-:W-:-:S04]  /*7f70*/  HFMA2 R3, -RZ, RZ, 0, 0 ;  /* 0x00000000ff037431 */ /* 0x000fc800000001ff */
[----:B------:R-:W-:Y:S05]  /*7f80*/  RET.REL.NODEC R2 `(_ZN7cutlass13device_kernelINS_4gemm6kernel13GemmUniversalIN4cute5tupleIJiiiiEEENS1_10collective13CollectiveMmaINS1_35MainloopSm100TmaUmmaWarpSpecializedILi5ELi2ELi4ENS5_IJNS4_1CILi1EEESB_SB_EEEEENS5_IJNSA_ILi128EEENSA_ILi64EEESF_EEENS_6half_tENS5_IJlSB_lEEESH_SI_NS4_8TiledMMAINS4_8MMA_AtomIJNS4_20SM100_MMA_F16BF16_SSISH_SH_fLi128ELi64ELNS4_4UMMA5MajorE0ELSN_0ELNSM_7ScaleInE0ELSO_0EEEEEENS4_6LayoutISC_NS5_IJNSA_ILi0EEESS_SS_EEEEENS5_IJNS4_10UnderscoreESV_SV_EEEEENS4_13SM90_TMA_LOADENS4_14ComposedLayoutINS4_7SwizzleILi3ELi4ELi3EEENS4_18smem_ptr_flag_bitsILi16EEENSR_INS5_IJNSA_ILi8EEESF_EEENS5_IJSF_SB_EEEEEEEvNS4_8identityESY_S18_vS19_EENS_8epilogue10collective18CollectiveEpilogueINS1B_23Sm100TmaWarpSpecializedILi3ELi2ELi32ELb1ELb0EEEJSG_NS5_IJNSR_ISE_SB_EENSR_INSA_ILi32EEESB_EEEEESH_SI_SH_SI_NS1B_6fusion15FusionCallbacksIS1F_NS1K_17LinearCombinationISH_fSH_fLNS_15FloatRoundStyleE2EEESG_S1J_JEEENS4_5SM1004TMEM4LOAD26SM100_TMEM_LOAD_32dp32b32xESY_NSZ_INS10_ILi2ELi4ELi3EEES13_NSR_INS5_IJS14_S1H_EEENS5_IJS1H_SB_EEEEEEENS4_39AutoVectorizingCopyWithAssumedAlignmentILi128EEENS4_14SM90_TMA_STOREES1Y_S20_S20_EEEvvEEEEvNT_6ParamsE) ;  /* 0xffffff80021c7950 */ /* 0x000fea0003c3ffff */
        .weak           $__internal_1_$__cuda_sm10x_tcgen05_guardrail_trap_phase_invalid_during_alloc
        .type           $__internal_1_$__cuda_sm10x_tcgen05_guardrail_trap_phase_invalid_during_alloc,@function
        .size           $__internal_1_$__cuda_sm10x_tcgen05_guardrail_trap_phase_invalid_during_alloc,($__internal_2_$__cuda_sm10x_tcgen05_guardrail_trap_unallocated_columns_being_dealloced - $__internal_1_$__cuda_sm10x_tcgen05_guardrail_trap_phase_invalid_during_alloc)
$__internal_1_$__cuda_sm10x_tcgen05_guardrail_trap_phase_invalid_during_alloc:
[----:B------:R-:W-:Y:S05]  /*7f90*/  BPT.TRAP 0x1 ;  /* 0x000000040000795c */ /* 0x000fea0000300000 */
[----:B------:R-:W-:-:S04]  /*7fa0*/  MOV R3, 0x0 ;  /* 0x0000000000037802 */ /* 0x000fc80000000f00 */
[----:B------:R-:W-:Y:S05]  /*7fb0*/  RET.REL.NODEC R2 `(_ZN7cutlass13device_kernelINS_4gemm6kernel13GemmUniversalIN4cute5tupleIJiiiiEEENS1_10collective13CollectiveMmaINS1_35MainloopSm100TmaUmmaWarpSpecializedILi5ELi2ELi4ENS5_IJNS4_1CILi1EEESB_SB_EEEEENS5_IJNSA_ILi128EEENSA_ILi64EEESF_EEENS_6half_tENS5_IJlSB_lEEESH_SI_NS4_8TiledMMAINS4_8MMA_AtomIJNS4_20SM100_MMA_F16BF16_SSISH_SH_fLi128ELi64ELNS4_4UMMA5MajorE0ELSN_0ELNSM_7ScaleInE0ELSO_0EEEEEENS4_6LayoutISC_NS5_IJNSA_ILi0EEESS_SS_EEEEENS5_IJNS4_10UnderscoreESV_SV_EEEEENS4_13SM90_TMA_LOADENS4_14ComposedLayoutINS4_7SwizzleILi3ELi4ELi3EEENS4_18smem_ptr_flag_bitsILi16EEENSR_INS5_IJNSA_ILi8EEESF_EEENS5_IJSF_SB_EEEEEEEvNS4_8identityESY_S18_vS19_EENS_8epilogue10collective18CollectiveEpilogueINS1B_23Sm100TmaWarpSpecializedILi3ELi2ELi32ELb1ELb0EEEJSG_NS5_IJNSR_ISE_SB_EENSR_INSA_ILi32EEESB_EEEEESH_SI_SH_SI_NS1B_6fusion15FusionCallbacksIS1F_NS1K_17LinearCombinationISH_fSH_fLNS_15FloatRoundStyleE2EEESG_S1J_JEEENS4_5SM1004TMEM4LOAD26SM100_TMEM_LOAD_32dp32b32xESY_NSZ_INS10_ILi2ELi4ELi3EEES13_NSR_INS5_IJS14_S1H_EEENS5_IJS1H_SB_EEEEEEENS4_39AutoVectorizingCopyWithAssumedAlignmentILi128EEENS4_14SM90_TMA_STOREES1Y_S20_S20_EEEvvEEEEvNT_6ParamsE) ;  /* 0xffffff8002107950 */ /* 0x000fea0003c3ffff */
        .weak           $__internal_2_$__cuda_sm10x_tcgen05_guardrail_trap_unallocated_columns_being_dealloced
        .type           $__internal_2_$__cuda_sm10x_tcgen05_guardrail_trap_unallocated_columns_being_dealloced,@function
        .size           $__internal_2_$__cuda_sm10x_tcgen05_guardrail_trap_unallocated_columns_being_dealloced,(.L_x_157 - $__internal_2_$__cuda_sm10x_tcgen05_guardrail_trap_unallocated_columns_being_dealloced)
$__internal_2_$__cuda_sm10x_tcgen05_guardrail_trap_unallocated_columns_being_dealloced:
[----:B------:R-:W-:Y:S05]  /*7fc0*/  BPT.TRAP 0x1 ;  /* 0x000000040000795c */ /* 0x000fea0000300000 */
[----:B------:R-:W-:-:S04]  /*7fd0*/  HFMA2 R3, -RZ, RZ, 0, 0 ;  /* 0x00000000ff037431 */ /* 0x000fc800000001ff */
[----:B------:R-:W-:Y:S05]  /*7fe0*/  RET.REL.NODEC R2 `(_ZN7cutlass13device_kernelINS_4gemm6kernel13GemmUniversalIN4cute5tupleIJiiiiEEENS1_10collective13CollectiveMmaINS1_35MainloopSm100TmaUmmaWarpSpecializedILi5ELi2ELi4ENS5_IJNS4_1CILi1EEESB_SB_EEEEENS5_IJNSA_ILi128EEENSA_ILi64EEESF_EEENS_6half_tENS5_IJlSB_lEEESH_SI_NS4_8TiledMMAINS4_8MMA_AtomIJNS4_20SM100_MMA_F16BF16_SSISH_SH_fLi128ELi64ELNS4_4UMMA5MajorE0ELSN_0ELNSM_7ScaleInE0ELSO_0EEEEEENS4_6LayoutISC_NS5_IJNSA_ILi0EEESS_SS_EEEEENS5_IJNS4_10UnderscoreESV_SV_EEEEENS4_13SM90_TMA_LOADENS4_14ComposedLayoutINS4_7SwizzleILi3ELi4ELi3EEENS4_18smem_ptr_flag_bitsILi16EEENSR_INS5_IJNSA_ILi8EEESF_EEENS5_IJSF_SB_EEEEEEEvNS4_8identityESY_S18_vS19_EENS_8epilogue10collective18CollectiveEpilogueINS1B_23Sm100TmaWarpSpecializedILi3ELi2ELi32ELb1ELb0EEEJSG_NS5_IJNSR_ISE_SB_EENSR_INSA_ILi32EEESB_EEEEESH_SI_SH_SI_NS1B_6fusion15FusionCallbacksIS1F_NS1K_17LinearCombinationISH_fSH_fLNS_15FloatRoundStyleE2EEESG_S1J_JEEENS4_5SM1004TMEM4LOAD26SM100_TMEM_LOAD_32dp32b32xESY_NSZ_INS10_ILi2ELi4ELi3EEES13_NSR_INS5_IJS14_S1H_EEENS5_IJS1H_SB_EEEEEEENS4_39AutoVectorizingCopyWithAssumedAlignmentILi128EEENS4_14SM90_TMA_STOREES1Y_S20_S20_EEEvvEEEEvNT_6ParamsE) ;  /* 0xffffff8002047950 */ /* 0x000fea0003c3ffff */
.L_x_156:
[----:B------:R-:W-:-:S00]  /*7ff0*/  BRA `(.L_x_156) ;  /* 0xfffffffc00fc7947 */ /* 0x000fc0000383ffff */
[----:B------:R-:W-:-:S00]  /*8000*/  NOP ;  /* 0x0000000000007918 */ /* 0x000fc00000000000 */
[----:B------:R-:W-:-:S00]  /*8010*/  NOP ;  /* 0x0000000000007918 */ /* 0x000fc00000000000 */
[----:B------:R-:W-:-:S00]  /*8020*/  NOP ;  /* 0x0000000000007918 */ /* 0x000fc00000000000 */
[----:B------:R-:W-:-:S00]  /*8030*/  NOP ;  /* 0x0000000000007918 */ /* 0x000fc00000000000 */
[----:B------:R-:W-:-:S00]  /*8040*/  NOP ;  /* 0x0000000000007918 */ /* 0x000fc00000000000 */
[----:B------:R-:W-:-:S00]  /*8050*/  NOP ;  /* 0x0000000000007918 */ /* 0x000fc00000000000 */
[----:B------:R-:W-:-:S00]  /*8060*/  NOP ;  /* 0x0000000000007918 */ /* 0x000fc00000000000 */
[----:B------:R-:W-:-:S00]  /*8070*/  NOP ;  /* 0x0000000000007918 */ /* 0x000fc00000000000 */
.L_x_157:


//--------------------- .nv.global.init           --------------------------
	.section	.nv.global.init,"aw",@progbits
.nv.global.init:
	.type		$str$27,@object
	.size		$str$27,($str$28 - $str$27)
$str$27:
        /*0000*/ 	.byte	0x28, 0x61, 0x64, 0x64, 0x72, 0x65, 0x73, 0x73, 0x20, 0x26, 0x20, 0x6d, 0x61, 0x73, 0x6b, 0x29
        /*0010*/ 	.byte	0x20, 0x3d, 0x3d, 0x20, 0x30, 0x00
	.type		$str$28,@object
	.size		$str$28,($str$26 - $str$28)
$str$28:
        /*0016*/ 	.byte	0x2f, 0x74, 0x6d, 0x70, 0x2f, 0x63, 0x75, 0x74, 0x6c, 0x61, 0x73, 0x73, 0x5f, 0x73, 0x77, 0x65
        /*0026*/ 	.byte	0x65, 0x70, 0x5f, 0x73, 0x72, 0x63, 0x2f, 0x69, 0x6e, 0x63, 0x6c, 0x75, 0x64, 0x65, 0x2f, 0x63
        /*0036*/ 	.byte	0x75, 0x74, 0x65, 0x2f, 0x70, 0x6f, 0x69, 0x6e, 0x74, 0x65, 0x72, 0x5f, 0x66, 0x6c, 0x61, 0x67
        /*0046*/ 	.byte	0x67, 0x65, 0x64, 0x2e, 0x68, 0x70, 0x70, 0x00
	.type		$str$26,@object
	.size		$str$26,($str$25 - $str$26)
$str$26:
        /*004e*/ 	.byte	0x2f, 0x74, 0x6d, 0x70, 0x2f, 0x63, 0x75, 0x74, 0x6c, 0x61, 0x73, 0x73, 0x5f, 0x73, 0x77, 0x65
        /*005e*/ 	.byte	0x65, 0x70, 0x5f, 0x73, 0x72, 0x63, 0x2f, 0x69, 0x6e, 0x63, 0x6c, 0x75, 0x64, 0x65, 0x2f, 0x63
        /*006e*/ 	.byte	0x75, 0x74, 0x65, 0x2f, 0x61, 0x74, 0x6f, 0x6d, 0x2f, 0x63, 0x6f, 0x70, 0x79, 0x5f, 0x74, 0x72
        /*007e*/ 	.byte	0x61, 0x69, 0x74, 0x73, 0x5f, 0x73, 0x6d, 0x31, 0x30, 0x30, 0x2e, 0x68, 0x70, 0x70, 0x00
	.type		$str$25,@object
	.size		$str$25,(__unnamed_1 - $str$25)
$str$25:
        /*008d*/ 	.byte	0x28, 0x28, 0x75, 0x69, 0x6e, 0x74, 0x33, 0x32, 0x5f, 0x74, 0x28, 0x74, 0x68, 0x72, 0x65, 0x61
        /*009d*/ 	.byte	0x64, 0x49, 0x64, 0x78, 0x2e, 0x78, 0x29, 0x20, 0x2f, 0x20, 0x33, 0x32, 0x29, 0x20, 0x25, 0x20
        /*00ad*/ 	.byte	0x34, 0x29, 0x20, 0x3d, 0x3d, 0x20, 0x28, 0x28, 0x28, 0x74, 0x6d, 0x65, 0x6d, 0x5f, 0x61, 0x64
        /*00bd*/ 	.byte	0x64, 0x72, 0x20, 0x3e, 0x3e, 0x20, 0x31, 0x36, 0x29, 0x20, 0x2f, 0x20, 0x33, 0x32, 0x29, 0x20
        /*00cd*/ 	.byte	0x25, 0x20, 0x34, 0x29, 0x00
	.type		__unnamed_1,@object
	.size		__unnamed_1,(__unnamed_2 - __unnamed_1)
__unnamed_1:
        /*00d2*/ 	.byte	0x61, 0x75, 0x74, 0x6f, 0x20, 0x63, 0x75, 0x74, 0x65, 0x3a, 0x3a, 0x61, 0x73, 0x5f, 0x70, 0x6f
        /* <DEDUP_REMOVED lines=24> */
        /*0262*/ 	.byte	0x3e, 0x3e, 0x3e, 0x3e, 0x5d, 0x00
	.type		__unnamed_2,@object
	.size		__unnamed_2,(.L_2 - __unnamed_2)
__unnamed_2:
        /* <DEDUP_REMOVED lines=42> */
        /*0508*/ 	.byte	0x3e, 0x3e, 0x5d, 0x00
.L_2:


//--------------------- .nv.shared._ZN7cutlass13device_kernelINS_4gemm6kernel13GemmUniversalIN4cute5tupleIJiiiiEEENS1_10collective13CollectiveMmaINS1_35MainloopSm100TmaUmmaWarpSpecializedILi5ELi2ELi4ENS5_IJNS4_1CILi1EEESB_SB_EEEEENS5_IJNSA_ILi128EEENSA_ILi64EEESF_EEENS_6half_tENS5_IJlSB_lEEESH_SI_NS4_8TiledMMAINS4_8MMA_AtomIJNS4_20SM100_MMA_F16BF16_SSISH_SH_fLi128ELi64ELNS4_4UMMA5MajorE0ELSN_0ELNSM_7ScaleInE0ELSO_0EEEEEENS4_6LayoutISC_NS5_IJNSA_ILi0EEESS_SS_EEEEENS5_IJNS4_10UnderscoreESV_SV_EEEEENS4_13SM90_TMA_LOADENS4_14ComposedLayoutINS4_7SwizzleILi3ELi4ELi3EEENS4_18smem_ptr_flag_bitsILi16EEENSR_INS5_IJNSA_ILi8EEESF_EEENS5_IJSF_SB_EEEEEEEvNS4_8identityESY_S18_vS19_EENS_8epilogue10collective18CollectiveEpilogueINS1B_23Sm100TmaWarpSpecializedILi3ELi2ELi32ELb1ELb0EEEJSG_NS5_IJNSR_ISE_SB_EENSR_INSA_ILi32EEESB_EEEEESH_SI_SH_SI_NS1B_6fusion15FusionCallbacksIS1F_NS1K_17LinearCombinationISH_fSH_fLNS_15FloatRoundStyleE2EEESG_S1J_JEEENS4_5SM1004TMEM4LOAD26SM100_TMEM_LOAD_32dp32b32xESY_NSZ_INS10_ILi2ELi4ELi3EEES13_NSR_INS5_IJS14_S1H_EEENS5_IJS1H_SB_EEEEEEENS4_39AutoVectorizingCopyWithAssumedAlignmentILi128EEENS4_14SM90_TMA_STOREES1Y_S20_S20_EEEvvEEEEvNT_6ParamsE --------------------------
	.section	.nv.shared._ZN7cutlass13device_kernelINS_4gemm6kernel13GemmUniversalIN4cute5tupleIJiiiiEEENS1_10collective13CollectiveMmaINS1_35MainloopSm100TmaUmmaWarpSpecializedILi5ELi2ELi4ENS5_IJNS4_1CILi1EEESB_SB_EEEEENS5_IJNSA_ILi128EEENSA_ILi64EEESF_EEENS_6half_tENS5_IJlSB_lEEESH_SI_NS4_8TiledMMAINS4_8MMA_AtomIJNS4_20SM100_MMA_F16BF16_SSISH_SH_fLi128ELi64ELNS4_4UMMA5MajorE0ELSN_0ELNSM_7ScaleInE0ELSO_0EEEEEENS4_6LayoutISC_NS5_IJNSA_ILi0EEESS_SS_EEEEENS5_IJNS4_10UnderscoreESV_SV_EEEEENS4_13SM90_TMA_LOADENS4_14ComposedLayoutINS4_7SwizzleILi3ELi4ELi3EEENS4_18smem_ptr_flag_bitsILi16EEENSR_INS5_IJNSA_ILi8EEESF_EEENS5_IJSF_SB_EEEEEEEvNS4_8identityESY_S18_vS19_EENS_8epilogue10collective18CollectiveEpilogueINS1B_23Sm100TmaWarpSpecializedILi3ELi2ELi32ELb1ELb0EEEJSG_NS5_IJNSR_ISE_SB_EENSR_INSA_ILi32EEESB_EEEEESH_SI_SH_SI_NS1B_6fusion15FusionCallbacksIS1F_NS1K_17LinearCombinationISH_fSH_fLNS_15FloatRoundStyleE2EEESG_S1J_JEEENS4_5SM1004TMEM4LOAD26SM100_TMEM_LOAD_32dp32b32xESY_NSZ_INS10_ILi2ELi4ELi3EEES13_NSR_INS5_IJS14_S1H_EEENS5_IJS1H_SB_EEEEEEENS4_39AutoVectorizingCopyWithAssumedAlignmentILi128EEENS4_14SM90_TMA_STOREES1Y_S20_S20_EEEvvEEEEvNT_6ParamsE,"aw",@nobits
	.sectionflags	@""
	.align	16
	.zero		1024


//--------------------- .nv.shared.reserved.0     --------------------------
	.section	.nv.shared.reserved.0,"aw",@nobits
	.weak		__nv_reservedSMEM_offset_0_alias
	.size		__nv_reservedSMEM_offset_0_alias, 0, 64
	.other		__nv_reservedSMEM_offset_0_alias,@"STO_CUDA_RESERVED_SHARED STV_DEFAULT"
__nv_reservedSMEM_offset_0_alias:
	.zero		0
.nv.shared.reserved.0:
	.zero		64
	.weak		__nv_reservedSMEM_tcgen05_partition
	.type		__nv_reservedSMEM_tcgen05_partition,@object
	.size		__nv_reservedSMEM_tcgen05_partition,(.L_0 - __nv_reservedSMEM_tcgen05_partition)
__nv_reservedSMEM_tcgen05_partition:
	.zero		32
.L_0:


//--------------------- .nv.global                --------------------------
	.section	.nv.global,"aw",@nobits
.nv.global:
	.type		_ZN39_INTERNAL_203b4e9e_4_k_cu_f6e8c6d2_64864cute1_E,@object
	.size		_ZN39_INTERNAL_203b4e9e_4_k_cu_f6e8c6d2_64864cute1_E,(_ZN39_INTERNAL_203b4e9e_4_k_cu_f6e8c6d2_64864cuda3std3__45__cpo6cbeginE - _ZN39_INTERNAL_203b4e9e_4_k_cu_f6e8c6d2_64864cute1_E)
_ZN39_INTERNAL_203b4e9e_4_k_cu_f6e8c6d2_64864cute1_E:
	.zero		1
	.type		_ZN39_INTERNAL_203b4e9e_4_k_cu_f6e8c6d2_64864cuda3std3__45__cpo6cbeginE,@object
	.size		_ZN39_INTERNAL_203b4e9e_4_k_cu_f6e8c6d2_64864cuda3std3__45__cpo6cbeginE,(_ZN39_INTERNAL_203b4e9e_4_k_cu_f6e8c6d2_64864cuda3std3__48in_placeE - _ZN39_INTERNAL_203b4e9e_4_k_cu_f6e8c6d2_64864cuda3std3__45__cpo6cbeginE)
_ZN39_INTERNAL_203b4e9e_4_k_cu_f6e8c6d2_64864cuda3std3__45__cpo6cbeginE:
	.zero		1
	.type		_ZN39_INTERNAL_203b4e9e_4_k_cu_f6e8c6d2_64864cuda3std3__48in_placeE,@object
	.size		_ZN39_INTERNAL_203b4e9e_4_k_cu_f6e8c6d2_64864cuda3std3__48in_placeE,(_ZN39_INTERNAL_203b4e9e_4_k_cu_f6e8c6d2_64864cuda3std6ranges3__45__cpo9iter_moveE - _ZN39_INTERNAL_203b4e9e_4_k_cu_f6e8c6d2_64864cuda3std3__48in_placeE)
_ZN39_INTERNAL_203b4e9e_4_k_cu_f6e8c6d2_64864cuda3std3__48in_placeE:
	.zero		1
	.type		_ZN39_INTERNAL_203b4e9e_4_k_cu_f6e8c6d2_64864cuda3std6ranges3__45__cpo9iter_moveE,@object
	.size		_ZN39_INTERNAL_203b4e9e_4_k_cu_f6e8c6d2_64864cuda3std6ranges3__45__cpo9iter_moveE,(_ZN39_INTERNAL_203b4e9e_4_k_cu_f6e8c6d2_64864cuda3std3__45__cpo5beginE - _ZN39_INTERNAL_203b4e9e_4_k_cu_f6e8c6d2_64864cuda3std6ranges3__45__cpo9iter_moveE)
_ZN39_INTERNAL_203b4e9e_4_k_cu_f6e8c6d2_64864cuda3std6ranges3__45__cpo9iter_moveE:
	.zero		1
	.type		_ZN39_INTERNAL_203b4e9e_4_k_cu_f6e8c6d2_64864cuda3std3__45__cpo5beginE,@object
	.size		_ZN39_INTERNAL_203b4e9e_4_k_cu_f6e8c6d2_64864cuda3std3__45__cpo5beginE,(_ZN39_INTERNAL_203b4e9e_4_k_cu_f6e8c6d2_64864cuda3std3__441_GLOBAL__N__203b4e9e_4_k_cu_f6e8c6d2_64866ignoreE - _ZN39_INTERNAL_203b4e9e_4_k_cu_f6e8c6d2_64864cuda3std3__45__cpo5beginE)
_ZN39_INTERNAL_203b4e9e_4_k_cu_f6e8c6d2_64864cuda3std3__45__cpo5beginE:
	.zero		1
	.type		_ZN39_INTERNAL_203b4e9e_4_k_cu_f6e8c6d2_64864cuda3std3__441_GLOBAL__N__203b4e9e_4_k_cu_f6e8c6d2_64866ignoreE,@object
	.size		_ZN39_INTERNAL_203b4e9e_4_k_cu_f6e8c6d2_64864cuda3std3__441_GLOBAL__N__203b4e9e_4_k_cu_f6e8c6d2_64866ignoreE,(_ZN39_INTERNAL_203b4e9e_4_k_cu_f6e8c6d2_64864cute7productE - _ZN39_INTERNAL_203b4e9e_4_k_cu_f6e8c6d2_64864cuda3std3__441_GLOBAL__N__203b4e9e_4_k_cu_f6e8c6d2_64866ignoreE)
_ZN39_INTERNAL_203b4e9e_4_k_cu_f6e8c6d2_64864cuda3std3__441_GLOBAL__N__203b4e9e_4_k_cu_f6e8c6d2_64866ignoreE:
	.zero		1
	.type		_ZN39_INTERNAL_203b4e9e_4_k_cu_f6e8c6d2_64864cute7productE,@object
	.size		_ZN39_INTERNAL_203b4e9e_4_k_cu_f6e8c6d2_64864cute7productE,(_ZN39_INTERNAL_203b4e9e_4_k_cu_f6e8c6d2_64864cuda3std3__45__cpo3endE - _ZN39_INTERNAL_203b4e9e_4_k_cu_f6e8c6d2_64864cute7productE)
_ZN39_INTERNAL_203b4e9e_4_k_cu_f6e8c6d2_64864cute7productE:
	.zero		1
	.type		_ZN39_INTERNAL_203b4e9e_4_k_cu_f6e8c6d2_64864cuda3std3__45__cpo3endE,@object
	.size		_ZN39_INTERNAL_203b4e9e_4_k_cu_f6e8c6d2_64864cuda3std3__45__cpo3endE,(_ZN39_INTERNAL_203b4e9e_4_k_cu_f6e8c6d2_64864cuda3std3__419piecewise_constructE - _ZN39_INTERNAL_203b4e9e_4_k_cu_f6e8c6d2_64864cuda3std3__45__cpo3endE)
_ZN39_INTERNAL_203b4e9e_4_k_cu_f6e8c6d2_64864cuda3std3__45__cpo3endE:
	.zero		1
	.type		_ZN39_INTERNAL_203b4e9e_4_k_cu_f6e8c6d2_64864cuda3std3__419piecewise_constructE,@object
	.size		_ZN39_INTERNAL_203b4e9e_4_k_cu_f6e8c6d2_64864cuda3std3__419piecewise_constructE,(_ZN39_INTERNAL_203b4e9e_4_k_cu_f6e8c6d2_64864cuda3std3__45__cpo4cendE - _ZN39_INTERNAL_203b4e9e_4_k_cu_f6e8c6d2_64864cuda3std3__419piecewise_constructE)
_ZN39_INTERNAL_203b4e9e_4_k_cu_f6e8c6d2_64864cuda3std3__419piecewise_constructE:
	.zero		1
	.type		_ZN39_INTERNAL_203b4e9e_4_k_cu_f6e8c6d2_64864cuda3std3__45__cpo4cendE,@object
	.size		_ZN39_INTERNAL_203b4e9e_4_k_cu_f6e8c6d2_64864cuda3std3__45__cpo4cendE,(_ZN39_INTERNAL_203b4e9e_4_k_cu_f6e8c6d2_64864cuda3std6ranges3__45__cpo4swapE - _ZN39_INTERNAL_203b4e9e_4_k_cu_f6e8c6d2_64864cuda3std3__45__cpo4cendE)
_ZN39_INTERNAL_203b4e9e_4_k_cu_f6e8c6d2_64864cuda3std3__45__cpo4cendE:
	.zero		1
	.type		_ZN39_INTERNAL_203b4e9e_4_k_cu_f6e8c6d2_64864cuda3std6ranges3__45__cpo4swapE,@object
	.size		_ZN39_INTERNAL_203b4e9e_4_k_cu_f6e8c6d2_64864cuda3std6ranges3__45__cpo4swapE,(.L_10 - _ZN39_INTERNAL_203b4e9e_4_k_cu_f6e8c6d2_64864cuda3std6ranges3__45__cpo4swapE)
_ZN39_INTERNAL_203b4e9e_4_k_cu_f6e8c6d2_64864cuda3std6ranges3__45__cpo4swapE:
	.zero		1
.L_10:


//--------------------- .nv.constant0._ZN7cutlass13device_kernelINS_4gemm6kernel13GemmUniversalIN4cute5tupleIJiiiiEEENS1_10collective13CollectiveMmaINS1_35MainloopSm100TmaUmmaWarpSpecializedILi5ELi2ELi4ENS5_IJNS4_1CILi1EEESB_SB_EEEEENS5_IJNSA_ILi128EEENSA_ILi64EEESF_EEENS_6half_tENS5_IJlSB_lEEESH_SI_NS4_8TiledMMAINS4_8MMA_AtomIJNS4_20SM100_MMA_F16BF16_SSISH_SH_fLi128ELi64ELNS4_4UMMA5MajorE0ELSN_0ELNSM_7ScaleInE0ELSO_0EEEEEENS4_6LayoutISC_NS5_IJNSA_ILi0EEESS_SS_EEEEENS5_IJNS4_10UnderscoreESV_SV_EEEEENS4_13SM90_TMA_LOADENS4_14ComposedLayoutINS4_7SwizzleILi3ELi4ELi3EEENS4_18smem_ptr_flag_bitsILi16EEENSR_INS5_IJNSA_ILi8EEESF_EEENS5_IJSF_SB_EEEEEEEvNS4_8identityESY_S18_vS19_EENS_8epilogue10collective18CollectiveEpilogueINS1B_23Sm100TmaWarpSpecializedILi3ELi2ELi32ELb1ELb0EEEJSG_NS5_IJNSR_ISE_SB_EENSR_INSA_ILi32EEESB_EEEEESH_SI_SH_SI_NS1B_6fusion15FusionCallbacksIS1F_NS1K_17LinearCombinationISH_fSH_fLNS_15FloatRoundStyleE2EEESG_S1J_JEEENS4_5SM1004TMEM4LOAD26SM100_TMEM_LOAD_32dp32b32xESY_NSZ_INS10_ILi2ELi4ELi3EEES13_NSR_INS5_IJS14_S1H_EEENS5_IJS1H_SB_EEEEEEENS4_39AutoVectorizingCopyWithAssumedAlignmentILi128EEENS4_14SM90_TMA_STOREES1Y_S20_S20_EEEvvEEEEvNT_6ParamsE --------------------------
	.section	.nv.constant0._ZN7cutlass13device_kernelINS_4gemm6kernel13GemmUniversalIN4cute5tupleIJiiiiEEENS1_10collective13CollectiveMmaINS1_35MainloopSm100TmaUmmaWarpSpecializedILi5ELi2ELi4ENS5_IJNS4_1CILi1EEESB_SB_EEEEENS5_IJNSA_ILi128EEENSA_ILi64EEESF_EEENS_6half_tENS5_IJlSB_lEEESH_SI_NS4_8TiledMMAINS4_8MMA_AtomIJNS4_20SM100_MMA_F16BF16_SSISH_SH_fLi128ELi64ELNS4_4UMMA5MajorE0ELSN_0ELNSM_7ScaleInE0ELSO_0EEEEEENS4_6LayoutISC_NS5_IJNSA_ILi0EEESS_SS_EEEEENS5_IJNS4_10UnderscoreESV_SV_EEEEENS4_13SM90_TMA_LOADENS4_14ComposedLayoutINS4_7SwizzleILi3ELi4ELi3EEENS4_18smem_ptr_flag_bitsILi16EEENSR_INS5_IJNSA_ILi8EEESF_EEENS5_IJSF_SB_EEEEEEEvNS4_8identityESY_S18_vS19_EENS_8epilogue10collective18CollectiveEpilogueINS1B_23Sm100TmaWarpSpecializedILi3ELi2ELi32ELb1ELb0EEEJSG_NS5_IJNSR_ISE_SB_EENSR_INSA_ILi32EEESB_EEEEESH_SI_SH_SI_NS1B_6fusion15FusionCallbacksIS1F_NS1K_17LinearCombinationISH_fSH_fLNS_15FloatRoundStyleE2EEESG_S1J_JEEENS4_5SM1004TMEM4LOAD26SM100_TMEM_LOAD_32dp32b32xESY_NSZ_INS10_ILi2ELi4ELi3EEES13_NSR_INS5_IJS14_S1H_EEENS5_IJS1H_SB_EEEEEEENS4_39AutoVectorizingCopyWithAssumedAlignmentILi128EEENS4_14SM90_TMA_STOREES1Y_S20_S20_EEEvvEEEEvNT_6ParamsE,"a",@progbits
	.sectionflags	@""
	.align	4
.nv.constant0._ZN7cutlass13device_kernelINS_4gemm6kernel13GemmUniversalIN4cute5tupleIJiiiiEEENS1_10collective13CollectiveMmaINS1_35MainloopSm100TmaUmmaWarpSpecializedILi5ELi2ELi4ENS5_IJNS4_1CILi1EEESB_SB_EEEEENS5_IJNSA_ILi128EEENSA_ILi64EEESF_EEENS_6half_tENS5_IJlSB_lEEESH_SI_NS4_8TiledMMAINS4_8MMA_AtomIJNS4_20SM100_MMA_F16BF16_SSISH_SH_fLi128ELi64ELNS4_4UMMA5MajorE0ELSN_0ELNSM_7ScaleInE0ELSO_0EEEEEENS4_6LayoutISC_NS5_IJNSA_ILi0EEESS_SS_EEEEENS5_IJNS4_10UnderscoreESV_SV_EEEEENS4_13SM90_TMA_LOADENS4_14ComposedLayoutINS4_7SwizzleILi3ELi4ELi3EEENS4_18smem_ptr_flag_bitsILi16EEENSR_INS5_IJNSA_ILi8EEESF_EEENS5_IJSF_SB_EEEEEEEvNS4_8identityESY_S18_vS19_EENS_8epilogue10collective18CollectiveEpilogueINS1B_23Sm100TmaWarpSpecializedILi3ELi2ELi32ELb1ELb0EEEJSG_NS5_IJNSR_ISE_SB_EENSR_INSA_ILi32EEESB_EEEEESH_SI_SH_SI_NS1B_6fusion15FusionCallbacksIS1F_NS1K_17LinearCombinationISH_fSH_fLNS_15FloatRoundStyleE2EEESG_S1J_JEEENS4_5SM1004TMEM4LOAD26SM100_TMEM_LOAD_32dp32b32xESY_NSZ_INS10_ILi2ELi4ELi3EEES13_NSR_INS5_IJS14_S1H_EEENS5_IJS1H_SB_EEEEEEENS4_39AutoVectorizingCopyWithAssumedAlignmentILi128EEENS4_14SM90_TMA_STOREES1Y_S20_S20_EEEvvEEEEvNT_6ParamsE:
	.zero		2944


//--------------------- SYMBOLS --------------------------

	.type		.nv.reservedSmem.offset0,@object
	.size		.nv.reservedSmem.offset0,0x4
	.type		.nv.reservedSmem.cap,@object
	.size		.nv.reservedSmem.cap,0x4
	.type		__assertfail,@function
